//
// Generated by NVIDIA NVVM Compiler
//
// Compiler Build ID: CL-36424714
// Cuda compilation tools, release 13.0, V13.0.88
// Based on NVVM 20.0.0
//

.version 9.0
.target sm_100
.address_size 64

	// .globl	_Z8d_conv2DPiS_S_iiiiii
// _ZZ18d_optimized_conv2DPiS_S_iiiiiiE9d_mat1Tmp has been demoted
// _ZZ18d_optimized_conv2DPiS_S_iiiiiiE9d_mat2Tmp has been demoted

.visible .entry _Z8d_conv2DPiS_S_iiiiii(
	.param .u64 .ptr .align 1 _Z8d_conv2DPiS_S_iiiiii_param_0,
	.param .u64 .ptr .align 1 _Z8d_conv2DPiS_S_iiiiii_param_1,
	.param .u64 .ptr .align 1 _Z8d_conv2DPiS_S_iiiiii_param_2,
	.param .u32 _Z8d_conv2DPiS_S_iiiiii_param_3,
	.param .u32 _Z8d_conv2DPiS_S_iiiiii_param_4,
	.param .u32 _Z8d_conv2DPiS_S_iiiiii_param_5,
	.param .u32 _Z8d_conv2DPiS_S_iiiiii_param_6,
	.param .u32 _Z8d_conv2DPiS_S_iiiiii_param_7,
	.param .u32 _Z8d_conv2DPiS_S_iiiiii_param_8
)
{
	.reg .pred 	%p<15>;
	.reg .b32 	%r<194>;
	.reg .b64 	%rd<94>;

	ld.param.u64 	%rd5, [_Z8d_conv2DPiS_S_iiiiii_param_0];
	ld.param.u64 	%rd6, [_Z8d_conv2DPiS_S_iiiiii_param_1];
	ld.param.u64 	%rd4, [_Z8d_conv2DPiS_S_iiiiii_param_2];
	ld.param.u32 	%r37, [_Z8d_conv2DPiS_S_iiiiii_param_4];
	ld.param.u32 	%r38, [_Z8d_conv2DPiS_S_iiiiii_param_5];
	ld.param.u32 	%r39, [_Z8d_conv2DPiS_S_iiiiii_param_6];
	ld.param.u32 	%r41, [_Z8d_conv2DPiS_S_iiiiii_param_7];
	ld.param.u32 	%r40, [_Z8d_conv2DPiS_S_iiiiii_param_8];
	cvta.to.global.u64 	%rd1, %rd6;
	cvta.to.global.u64 	%rd2, %rd5;
	mov.u32 	%r42, %ntid.x;
	mov.u32 	%r43, %ctaid.x;
	mov.u32 	%r44, %tid.x;
	mad.lo.s32 	%r1, %r42, %r43, %r44;
	mov.u32 	%r45, %ntid.y;
	mov.u32 	%r46, %ctaid.y;
	mov.u32 	%r47, %tid.y;
	mad.lo.s32 	%r2, %r45, %r46, %r47;
	setp.ge.u32 	%p1, %r2, %r41;
	setp.ge.u32 	%p2, %r1, %r40;
	or.pred  	%p3, %p1, %p2;
	@%p3 bra 	$L__BB0_18;
	mov.b32 	%r192, 0;
	min.s32 	%r49, %r38, %r39;
	setp.lt.s32 	%p4, %r49, 1;
	@%p4 bra 	$L__BB0_17;
	and.b32  	%r3, %r39, 15;
	add.s32 	%r4, %r3, -1;
	and.b32  	%r5, %r39, 7;
	add.s32 	%r6, %r5, -1;
	and.b32  	%r7, %r39, 2147483632;
	and.b32  	%r8, %r39, 3;
	mov.b32 	%r179, 0;
	mov.u32 	%r192, %r179;
$L__BB0_3:
	setp.lt.u32 	%p5, %r39, 16;
	add.s32 	%r53, %r179, %r2;
	mad.lo.s32 	%r11, %r53, %r37, %r1;
	mul.lo.s32 	%r12, %r179, %r39;
	mov.b32 	%r187, 0;
	@%p5 bra 	$L__BB0_6;
	mov.b32 	%r181, 0;
$L__BB0_5:
	.pragma "nounroll";
	add.s32 	%r55, %r11, %r181;
	mul.wide.u32 	%rd7, %r55, 4;
	add.s64 	%rd8, %rd2, %rd7;
	ld.global.u32 	%r56, [%rd8];
	add.s32 	%r57, %r181, %r12;
	mul.wide.u32 	%rd9, %r57, 4;
	add.s64 	%rd10, %rd1, %rd9;
	ld.global.u32 	%r58, [%rd10];
	mad.lo.s32 	%r59, %r58, %r56, %r192;
	add.s32 	%r60, %r55, 1;
	mul.wide.u32 	%rd11, %r60, 4;
	add.s64 	%rd12, %rd2, %rd11;
	ld.global.u32 	%r61, [%rd12];
	ld.global.u32 	%r62, [%rd10+4];
	mad.lo.s32 	%r63, %r62, %r61, %r59;
	add.s32 	%r64, %r55, 2;
	mul.wide.u32 	%rd13, %r64, 4;
	add.s64 	%rd14, %rd2, %rd13;
	ld.global.u32 	%r65, [%rd14];
	ld.global.u32 	%r66, [%rd10+8];
	mad.lo.s32 	%r67, %r66, %r65, %r63;
	add.s32 	%r68, %r55, 3;
	mul.wide.u32 	%rd15, %r68, 4;
	add.s64 	%rd16, %rd2, %rd15;
	ld.global.u32 	%r69, [%rd16];
	ld.global.u32 	%r70, [%rd10+12];
	mad.lo.s32 	%r71, %r70, %r69, %r67;
	add.s32 	%r72, %r55, 4;
	mul.wide.u32 	%rd17, %r72, 4;
	add.s64 	%rd18, %rd2, %rd17;
	ld.global.u32 	%r73, [%rd18];
	ld.global.u32 	%r74, [%rd10+16];
	mad.lo.s32 	%r75, %r74, %r73, %r71;
	add.s32 	%r76, %r55, 5;
	mul.wide.u32 	%rd19, %r76, 4;
	add.s64 	%rd20, %rd2, %rd19;
	ld.global.u32 	%r77, [%rd20];
	ld.global.u32 	%r78, [%rd10+20];
	mad.lo.s32 	%r79, %r78, %r77, %r75;
	add.s32 	%r80, %r55, 6;
	mul.wide.u32 	%rd21, %r80, 4;
	add.s64 	%rd22, %rd2, %rd21;
	ld.global.u32 	%r81, [%rd22];
	ld.global.u32 	%r82, [%rd10+24];
	mad.lo.s32 	%r83, %r82, %r81, %r79;
	add.s32 	%r84, %r55, 7;
	mul.wide.u32 	%rd23, %r84, 4;
	add.s64 	%rd24, %rd2, %rd23;
	ld.global.u32 	%r85, [%rd24];
	ld.global.u32 	%r86, [%rd10+28];
	mad.lo.s32 	%r87, %r86, %r85, %r83;
	add.s32 	%r88, %r55, 8;
	mul.wide.u32 	%rd25, %r88, 4;
	add.s64 	%rd26, %rd2, %rd25;
	ld.global.u32 	%r89, [%rd26];
	ld.global.u32 	%r90, [%rd10+32];
	mad.lo.s32 	%r91, %r90, %r89, %r87;
	add.s32 	%r92, %r55, 9;
	mul.wide.u32 	%rd27, %r92, 4;
	add.s64 	%rd28, %rd2, %rd27;
	ld.global.u32 	%r93, [%rd28];
	ld.global.u32 	%r94, [%rd10+36];
	mad.lo.s32 	%r95, %r94, %r93, %r91;
	add.s32 	%r96, %r55, 10;
	mul.wide.u32 	%rd29, %r96, 4;
	add.s64 	%rd30, %rd2, %rd29;
	ld.global.u32 	%r97, [%rd30];
	ld.global.u32 	%r98, [%rd10+40];
	mad.lo.s32 	%r99, %r98, %r97, %r95;
	add.s32 	%r100, %r55, 11;
	mul.wide.u32 	%rd31, %r100, 4;
	add.s64 	%rd32, %rd2, %rd31;
	ld.global.u32 	%r101, [%rd32];
	ld.global.u32 	%r102, [%rd10+44];
	mad.lo.s32 	%r103, %r102, %r101, %r99;
	add.s32 	%r104, %r55, 12;
	mul.wide.u32 	%rd33, %r104, 4;
	add.s64 	%rd34, %rd2, %rd33;
	ld.global.u32 	%r105, [%rd34];
	ld.global.u32 	%r106, [%rd10+48];
	mad.lo.s32 	%r107, %r106, %r105, %r103;
	add.s32 	%r108, %r55, 13;
	mul.wide.u32 	%rd35, %r108, 4;
	add.s64 	%rd36, %rd2, %rd35;
	ld.global.u32 	%r109, [%rd36];
	ld.global.u32 	%r110, [%rd10+52];
	mad.lo.s32 	%r111, %r110, %r109, %r107;
	add.s32 	%r112, %r55, 14;
	mul.wide.u32 	%rd37, %r112, 4;
	add.s64 	%rd38, %rd2, %rd37;
	ld.global.u32 	%r113, [%rd38];
	ld.global.u32 	%r114, [%rd10+56];
	mad.lo.s32 	%r115, %r114, %r113, %r111;
	add.s32 	%r116, %r55, 15;
	mul.wide.u32 	%rd39, %r116, 4;
	add.s64 	%rd40, %rd2, %rd39;
	ld.global.u32 	%r117, [%rd40];
	ld.global.u32 	%r118, [%rd10+60];
	mad.lo.s32 	%r192, %r118, %r117, %r115;
	add.s32 	%r181, %r181, 16;
	setp.ne.s32 	%p6, %r181, %r7;
	mov.u32 	%r187, %r7;
	@%p6 bra 	$L__BB0_5;
$L__BB0_6:
	setp.eq.s32 	%p7, %r3, 0;
	@%p7 bra 	$L__BB0_16;
	setp.lt.u32 	%p8, %r4, 7;
	@%p8 bra 	$L__BB0_9;
	add.s32 	%r120, %r11, %r187;
	mul.wide.u32 	%rd41, %r120, 4;
	add.s64 	%rd42, %rd2, %rd41;
	ld.global.u32 	%r121, [%rd42];
	add.s32 	%r122, %r187, %r12;
	mul.wide.u32 	%rd43, %r122, 4;
	add.s64 	%rd44, %rd1, %rd43;
	ld.global.u32 	%r123, [%rd44];
	mad.lo.s32 	%r124, %r123, %r121, %r192;
	add.s32 	%r125, %r120, 1;
	mul.wide.u32 	%rd45, %r125, 4;
	add.s64 	%rd46, %rd2, %rd45;
	ld.global.u32 	%r126, [%rd46];
	cvt.u64.u32 	%rd47, %r12;
	cvt.u64.u32 	%rd48, %r187;
	add.s64 	%rd49, %rd48, %rd47;
	shl.b64 	%rd50, %rd49, 2;
	add.s64 	%rd51, %rd1, %rd50;
	ld.global.u32 	%r127, [%rd51+4];
	mad.lo.s32 	%r128, %r127, %r126, %r124;
	add.s32 	%r129, %r120, 2;
	mul.wide.u32 	%rd52, %r129, 4;
	add.s64 	%rd53, %rd2, %rd52;
	ld.global.u32 	%r130, [%rd53];
	ld.global.u32 	%r131, [%rd51+8];
	mad.lo.s32 	%r132, %r131, %r130, %r128;
	add.s32 	%r133, %r120, 3;
	mul.wide.u32 	%rd54, %r133, 4;
	add.s64 	%rd55, %rd2, %rd54;
	ld.global.u32 	%r134, [%rd55];
	ld.global.u32 	%r135, [%rd51+12];
	mad.lo.s32 	%r136, %r135, %r134, %r132;
	add.s32 	%r137, %r120, 4;
	mul.wide.u32 	%rd56, %r137, 4;
	add.s64 	%rd57, %rd2, %rd56;
	ld.global.u32 	%r138, [%rd57];
	ld.global.u32 	%r139, [%rd51+16];
	mad.lo.s32 	%r140, %r139, %r138, %r136;
	add.s32 	%r141, %r120, 5;
	mul.wide.u32 	%rd58, %r141, 4;
	add.s64 	%rd59, %rd2, %rd58;
	ld.global.u32 	%r142, [%rd59];
	ld.global.u32 	%r143, [%rd51+20];
	mad.lo.s32 	%r144, %r143, %r142, %r140;
	add.s32 	%r145, %r120, 6;
	mul.wide.u32 	%rd60, %r145, 4;
	add.s64 	%rd61, %rd2, %rd60;
	ld.global.u32 	%r146, [%rd61];
	ld.global.u32 	%r147, [%rd51+24];
	mad.lo.s32 	%r148, %r147, %r146, %r144;
	add.s32 	%r149, %r120, 7;
	mul.wide.u32 	%rd62, %r149, 4;
	add.s64 	%rd63, %rd2, %rd62;
	ld.global.u32 	%r150, [%rd63];
	ld.global.u32 	%r151, [%rd51+28];
	mad.lo.s32 	%r192, %r151, %r150, %r148;
	add.s32 	%r187, %r187, 8;
$L__BB0_9:
	setp.eq.s32 	%p9, %r5, 0;
	@%p9 bra 	$L__BB0_16;
	setp.lt.u32 	%p10, %r6, 3;
	@%p10 bra 	$L__BB0_12;
	add.s32 	%r153, %r11, %r187;
	mul.wide.u32 	%rd64, %r153, 4;
	add.s64 	%rd65, %rd2, %rd64;
	ld.global.u32 	%r154, [%rd65];
	add.s32 	%r155, %r187, %r12;
	mul.wide.u32 	%rd66, %r155, 4;
	add.s64 	%rd67, %rd1, %rd66;
	ld.global.u32 	%r156, [%rd67];
	mad.lo.s32 	%r157, %r156, %r154, %r192;
	add.s32 	%r158, %r153, 1;
	mul.wide.u32 	%rd68, %r158, 4;
	add.s64 	%rd69, %rd2, %rd68;
	ld.global.u32 	%r159, [%rd69];
	cvt.u64.u32 	%rd70, %r12;
	cvt.u64.u32 	%rd71, %r187;
	add.s64 	%rd72, %rd71, %rd70;
	shl.b64 	%rd73, %rd72, 2;
	add.s64 	%rd74, %rd1, %rd73;
	ld.global.u32 	%r160, [%rd74+4];
	mad.lo.s32 	%r161, %r160, %r159, %r157;
	add.s32 	%r162, %r153, 2;
	mul.wide.u32 	%rd75, %r162, 4;
	add.s64 	%rd76, %rd2, %rd75;
	ld.global.u32 	%r163, [%rd76];
	ld.global.u32 	%r164, [%rd74+8];
	mad.lo.s32 	%r165, %r164, %r163, %r161;
	add.s32 	%r166, %r153, 3;
	mul.wide.u32 	%rd77, %r166, 4;
	add.s64 	%rd78, %rd2, %rd77;
	ld.global.u32 	%r167, [%rd78];
	ld.global.u32 	%r168, [%rd74+12];
	mad.lo.s32 	%r192, %r168, %r167, %r165;
	add.s32 	%r187, %r187, 4;
$L__BB0_12:
	setp.eq.s32 	%p11, %r8, 0;
	@%p11 bra 	$L__BB0_16;
	setp.eq.s32 	%p12, %r8, 1;
	add.s32 	%r30, %r11, %r187;
	mul.wide.u32 	%rd79, %r30, 4;
	add.s64 	%rd80, %rd2, %rd79;
	ld.global.u32 	%r169, [%rd80];
	add.s32 	%r170, %r187, %r12;
	mul.wide.u32 	%rd81, %r170, 4;
	add.s64 	%rd82, %rd1, %rd81;
	ld.global.u32 	%r171, [%rd82];
	mad.lo.s32 	%r192, %r171, %r169, %r192;
	@%p12 bra 	$L__BB0_16;
	setp.eq.s32 	%p13, %r8, 2;
	add.s32 	%r172, %r30, 1;
	mul.wide.u32 	%rd83, %r172, 4;
	add.s64 	%rd84, %rd2, %rd83;
	ld.global.u32 	%r173, [%rd84];
	cvt.u64.u32 	%rd85, %r12;
	cvt.u64.u32 	%rd86, %r187;
	add.s64 	%rd87, %rd86, %rd85;
	shl.b64 	%rd88, %rd87, 2;
	add.s64 	%rd3, %rd1, %rd88;
	ld.global.u32 	%r174, [%rd3+4];
	mad.lo.s32 	%r192, %r174, %r173, %r192;
	@%p13 bra 	$L__BB0_16;
	add.s32 	%r175, %r30, 2;
	mul.wide.u32 	%rd89, %r175, 4;
	add.s64 	%rd90, %rd2, %rd89;
	ld.global.u32 	%r176, [%rd90];
	ld.global.u32 	%r177, [%rd3+8];
	mad.lo.s32 	%r192, %r177, %r176, %r192;
$L__BB0_16:
	add.s32 	%r179, %r179, 1;
	setp.ne.s32 	%p14, %r179, %r38;
	@%p14 bra 	$L__BB0_3;
$L__BB0_17:
	mad.lo.s32 	%r178, %r40, %r2, %r1;
	cvta.to.global.u64 	%rd91, %rd4;
	mul.wide.u32 	%rd92, %r178, 4;
	add.s64 	%rd93, %rd91, %rd92;
	st.global.u32 	[%rd93], %r192;
$L__BB0_18:
	ret;

}
	// .globl	_Z18d_optimized_conv2DPiS_S_iiiiii
.visible .entry _Z18d_optimized_conv2DPiS_S_iiiiii(
	.param .u64 .ptr .align 1 _Z18d_optimized_conv2DPiS_S_iiiiii_param_0,
	.param .u64 .ptr .align 1 _Z18d_optimized_conv2DPiS_S_iiiiii_param_1,
	.param .u64 .ptr .align 1 _Z18d_optimized_conv2DPiS_S_iiiiii_param_2,
	.param .u32 _Z18d_optimized_conv2DPiS_S_iiiiii_param_3,
	.param .u32 _Z18d_optimized_conv2DPiS_S_iiiiii_param_4,
	.param .u32 _Z18d_optimized_conv2DPiS_S_iiiiii_param_5,
	.param .u32 _Z18d_optimized_conv2DPiS_S_iiiiii_param_6,
	.param .u32 _Z18d_optimized_conv2DPiS_S_iiiiii_param_7,
	.param .u32 _Z18d_optimized_conv2DPiS_S_iiiiii_param_8
)
{
	.reg .pred 	%p<15>;
	.reg .b32 	%r<197>;
	.reg .b64 	%rd<13>;
	// demoted variable
	.shared .align 4 .b8 _ZZ18d_optimized_conv2DPiS_S_iiiiiiE9d_mat1Tmp[4096];
	// demoted variable
	.shared .align 4 .b8 _ZZ18d_optimized_conv2DPiS_S_iiiiiiE9d_mat2Tmp[4096];
	ld.param.u64 	%rd1, [_Z18d_optimized_conv2DPiS_S_iiiiii_param_0];
	ld.param.u64 	%rd2, [_Z18d_optimized_conv2DPiS_S_iiiiii_param_1];
	ld.param.u64 	%rd3, [_Z18d_optimized_conv2DPiS_S_iiiiii_param_2];
	ld.param.u32 	%r47, [_Z18d_optimized_conv2DPiS_S_iiiiii_param_4];
	ld.param.u32 	%r48, [_Z18d_optimized_conv2DPiS_S_iiiiii_param_5];
	ld.param.u32 	%r49, [_Z18d_optimized_conv2DPiS_S_iiiiii_param_6];
	ld.param.u32 	%r51, [_Z18d_optimized_conv2DPiS_S_iiiiii_param_7];
	ld.param.u32 	%r50, [_Z18d_optimized_conv2DPiS_S_iiiiii_param_8];
	mov.u32 	%r52, %ntid.x;
	mov.u32 	%r53, %ctaid.x;
	mov.u32 	%r1, %tid.x;
	mad.lo.s32 	%r2, %r52, %r53, %r1;
	mov.u32 	%r54, %ntid.y;
	mov.u32 	%r55, %ctaid.y;
	mov.u32 	%r3, %tid.y;
	mad.lo.s32 	%r4, %r54, %r55, %r3;
	setp.ge.u32 	%p1, %r4, %r51;
	setp.ge.u32 	%p2, %r2, %r50;
	or.pred  	%p3, %p1, %p2;
	@%p3 bra 	$L__BB1_18;
	cvta.to.global.u64 	%rd4, %rd1;
	cvta.to.global.u64 	%rd5, %rd2;
	add.s32 	%r57, %r4, %r3;
	add.s32 	%r58, %r2, %r1;
	mad.lo.s32 	%r59, %r47, %r57, %r58;
	mul.wide.u32 	%rd6, %r59, 4;
	add.s64 	%rd7, %rd4, %rd6;
	ld.global.u32 	%r60, [%rd7];
	shl.b32 	%r61, %r3, 7;
	mov.u32 	%r62, _ZZ18d_optimized_conv2DPiS_S_iiiiiiE9d_mat1Tmp;
	add.s32 	%r63, %r62, %r61;
	shl.b32 	%r64, %r1, 2;
	add.s32 	%r65, %r63, %r64;
	st.shared.u32 	[%r65], %r60;
	mad.lo.s32 	%r66, %r49, %r3, %r1;
	mul.wide.u32 	%rd8, %r66, 4;
	add.s64 	%rd9, %rd5, %rd8;
	ld.global.u32 	%r67, [%rd9];
	mov.u32 	%r68, _ZZ18d_optimized_conv2DPiS_S_iiiiiiE9d_mat2Tmp;
	add.s32 	%r69, %r68, %r61;
	add.s32 	%r70, %r69, %r64;
	st.shared.u32 	[%r70], %r67;
	bar.sync 	0;
	mov.b32 	%r195, 0;
	min.s32 	%r71, %r48, %r49;
	setp.lt.s32 	%p4, %r71, 1;
	@%p4 bra 	$L__BB1_17;
	and.b32  	%r5, %r49, 15;
	add.s32 	%r6, %r5, -1;
	and.b32  	%r7, %r49, 7;
	add.s32 	%r8, %r7, -1;
	and.b32  	%r9, %r49, 2147483632;
	and.b32  	%r10, %r49, 3;
	neg.s32 	%r11, %r9;
	mov.b32 	%r180, 0;
	mov.u32 	%r195, %r180;
$L__BB1_3:
	setp.lt.u32 	%p5, %r49, 16;
	mov.b32 	%r190, 0;
	@%p5 bra 	$L__BB1_6;
	shl.b32 	%r75, %r180, 7;
	add.s32 	%r77, %r62, %r75;
	add.s32 	%r183, %r77, 32;
	add.s32 	%r79, %r68, %r75;
	add.s32 	%r182, %r79, 32;
	mov.u32 	%r184, %r11;
$L__BB1_5:
	.pragma "nounroll";
	ld.shared.u32 	%r80, [%r183+-32];
	ld.shared.u32 	%r81, [%r182+-32];
	mad.lo.s32 	%r82, %r81, %r80, %r195;
	ld.shared.u32 	%r83, [%r183+-28];
	ld.shared.u32 	%r84, [%r182+-28];
	mad.lo.s32 	%r85, %r84, %r83, %r82;
	ld.shared.u32 	%r86, [%r183+-24];
	ld.shared.u32 	%r87, [%r182+-24];
	mad.lo.s32 	%r88, %r87, %r86, %r85;
	ld.shared.u32 	%r89, [%r183+-20];
	ld.shared.u32 	%r90, [%r182+-20];
	mad.lo.s32 	%r91, %r90, %r89, %r88;
	ld.shared.u32 	%r92, [%r183+-16];
	ld.shared.u32 	%r93, [%r182+-16];
	mad.lo.s32 	%r94, %r93, %r92, %r91;
	ld.shared.u32 	%r95, [%r183+-12];
	ld.shared.u32 	%r96, [%r182+-12];
	mad.lo.s32 	%r97, %r96, %r95, %r94;
	ld.shared.u32 	%r98, [%r183+-8];
	ld.shared.u32 	%r99, [%r182+-8];
	mad.lo.s32 	%r100, %r99, %r98, %r97;
	ld.shared.u32 	%r101, [%r183+-4];
	ld.shared.u32 	%r102, [%r182+-4];
	mad.lo.s32 	%r103, %r102, %r101, %r100;
	ld.shared.u32 	%r104, [%r183];
	ld.shared.u32 	%r105, [%r182];
	mad.lo.s32 	%r106, %r105, %r104, %r103;
	ld.shared.u32 	%r107, [%r183+4];
	ld.shared.u32 	%r108, [%r182+4];
	mad.lo.s32 	%r109, %r108, %r107, %r106;
	ld.shared.u32 	%r110, [%r183+8];
	ld.shared.u32 	%r111, [%r182+8];
	mad.lo.s32 	%r112, %r111, %r110, %r109;
	ld.shared.u32 	%r113, [%r183+12];
	ld.shared.u32 	%r114, [%r182+12];
	mad.lo.s32 	%r115, %r114, %r113, %r112;
	ld.shared.u32 	%r116, [%r183+16];
	ld.shared.u32 	%r117, [%r182+16];
	mad.lo.s32 	%r118, %r117, %r116, %r115;
	ld.shared.u32 	%r119, [%r183+20];
	ld.shared.u32 	%r120, [%r182+20];
	mad.lo.s32 	%r121, %r120, %r119, %r118;
	ld.shared.u32 	%r122, [%r183+24];
	ld.shared.u32 	%r123, [%r182+24];
	mad.lo.s32 	%r124, %r123, %r122, %r121;
	ld.shared.u32 	%r125, [%r183+28];
	ld.shared.u32 	%r126, [%r182+28];
	mad.lo.s32 	%r195, %r126, %r125, %r124;
	add.s32 	%r184, %r184, 16;
	add.s32 	%r183, %r183, 64;
	add.s32 	%r182, %r182, 64;
	setp.ne.s32 	%p6, %r184, 0;
	mov.u32 	%r190, %r9;
	@%p6 bra 	$L__BB1_5;
$L__BB1_6:
	setp.eq.s32 	%p7, %r5, 0;
	@%p7 bra 	$L__BB1_16;
	shl.b32 	%r128, %r180, 7;
	add.s32 	%r27, %r62, %r128;
	add.s32 	%r28, %r68, %r128;
	setp.lt.u32 	%p8, %r6, 7;
	@%p8 bra 	$L__BB1_9;
	shl.b32 	%r131, %r190, 2;
	add.s32 	%r132, %r27, %r131;
	ld.shared.u32 	%r133, [%r132];
	add.s32 	%r134, %r28, %r131;
	ld.shared.u32 	%r135, [%r134];
	mad.lo.s32 	%r136, %r135, %r133, %r195;
	ld.shared.u32 	%r137, [%r132+4];
	ld.shared.u32 	%r138, [%r134+4];
	mad.lo.s32 	%r139, %r138, %r137, %r136;
	ld.shared.u32 	%r140, [%r132+8];
	ld.shared.u32 	%r141, [%r134+8];
	mad.lo.s32 	%r142, %r141, %r140, %r139;
	ld.shared.u32 	%r143, [%r132+12];
	ld.shared.u32 	%r144, [%r134+12];
	mad.lo.s32 	%r145, %r144, %r143, %r142;
	ld.shared.u32 	%r146, [%r132+16];
	ld.shared.u32 	%r147, [%r134+16];
	mad.lo.s32 	%r148, %r147, %r146, %r145;
	ld.shared.u32 	%r149, [%r132+20];
	ld.shared.u32 	%r150, [%r134+20];
	mad.lo.s32 	%r151, %r150, %r149, %r148;
	ld.shared.u32 	%r152, [%r132+24];
	ld.shared.u32 	%r153, [%r134+24];
	mad.lo.s32 	%r154, %r153, %r152, %r151;
	ld.shared.u32 	%r155, [%r132+28];
	ld.shared.u32 	%r156, [%r134+28];
	mad.lo.s32 	%r195, %r156, %r155, %r154;
	add.s32 	%r190, %r190, 8;
$L__BB1_9:
	setp.eq.s32 	%p9, %r7, 0;
	@%p9 bra 	$L__BB1_16;
	setp.lt.u32 	%p10, %r8, 3;
	@%p10 bra 	$L__BB1_12;
	shl.b32 	%r158, %r190, 2;
	add.s32 	%r159, %r27, %r158;
	ld.shared.u32 	%r160, [%r159];
	add.s32 	%r161, %r28, %r158;
	ld.shared.u32 	%r162, [%r161];
	mad.lo.s32 	%r163, %r162, %r160, %r195;
	ld.shared.u32 	%r164, [%r159+4];
	ld.shared.u32 	%r165, [%r161+4];
	mad.lo.s32 	%r166, %r165, %r164, %r163;
	ld.shared.u32 	%r167, [%r159+8];
	ld.shared.u32 	%r168, [%r161+8];
	mad.lo.s32 	%r169, %r168, %r167, %r166;
	ld.shared.u32 	%r170, [%r159+12];
	ld.shared.u32 	%r171, [%r161+12];
	mad.lo.s32 	%r195, %r171, %r170, %r169;
	add.s32 	%r190, %r190, 4;
$L__BB1_12:
	setp.eq.s32 	%p11, %r10, 0;
	@%p11 bra 	$L__BB1_16;
	setp.eq.s32 	%p12, %r10, 1;
	shl.b32 	%r172, %r190, 2;
	add.s32 	%r39, %r27, %r172;
	ld.shared.u32 	%r173, [%r39];
	add.s32 	%r40, %r28, %r172;
	ld.shared.u32 	%r174, [%r40];
	mad.lo.s32 	%r195, %r174, %r173, %r195;
	@%p12 bra 	$L__BB1_16;
	setp.eq.s32 	%p13, %r10, 2;
	ld.shared.u32 	%r175, [%r39+4];
	ld.shared.u32 	%r176, [%r40+4];
	mad.lo.s32 	%r195, %r176, %r175, %r195;
	@%p13 bra 	$L__BB1_16;
	ld.shared.u32 	%r177, [%r39+8];
	ld.shared.u32 	%r178, [%r40+8];
	mad.lo.s32 	%r195, %r178, %r177, %r195;
$L__BB1_16:
	add.s32 	%r180, %r180, 1;
	setp.ne.s32 	%p14, %r180, %r48;
	@%p14 bra 	$L__BB1_3;
$L__BB1_17:
	mad.lo.s32 	%r179, %r50, %r4, %r2;
	cvta.to.global.u64 	%rd10, %rd3;
	mul.wide.u32 	%rd11, %r179, 4;
	add.s64 	%rd12, %rd10, %rd11;
	st.global.u32 	[%rd12], %r195;
$L__BB1_18:
	ret;

}


// ===== COMPILED SASS (sm_100) =====

	.target	sm_100

	.elftype	@"ET_EXEC"


//--------------------- .note.nv.tkinfo           --------------------------
	.section	.note.nv.tkinfo,"",@"SHT_NOTE"
	.sectionflags	@"SHF_NOTE_NV_TKINFO"
	.tkinfo
        /*0018*/ 	.word	0x00000002
        /*0030*/ 	.string	""
        /*0030*/ 	.string	"ptxas"
        /*0030*/ 	.string	"Cuda compilation tools, release 13.0, V13.0.88"
        /*0030*/ 	.string	"Build cuda_13.0.r13.0/compiler.36424714_0"
        /*0030*/ 	.string	"-arch sm_100 -m 64 "



//--------------------- .note.nv.cuinfo           --------------------------
	.section	.note.nv.cuinfo,"",@"SHT_NOTE"
	.sectionflags	@"SHF_NOTE_NV_CUINFO"
        /*0018*/ 	.short	0x0002
        /*001a*/ 	.short	0x0064
        /*001c*/ 	.short	0x0082
	.zero		2


//--------------------- .nv.info                  --------------------------
	.section	.nv.info,"",@"SHT_CUDA_INFO"
	.align	4


	//----- nvinfo : EIATTR_REGCOUNT
	.align		4
        /*0000*/ 	.byte	0x04, 0x2f
        /*0002*/ 	.short	(.L_1 - .L_0)
	.align		4
.L_0:
        /*0004*/ 	.word	index@(_Z8d_conv2DPiS_S_iiiiii)
        /*0008*/ 	.word	0x00000020


	//----- nvinfo : EIATTR_FRAME_SIZE
	.align		4
.L_1:
        /*000c*/ 	.byte	0x04, 0x11
        /*000e*/ 	.short	(.L_3 - .L_2)
	.align		4
.L_2:
        /*0010*/ 	.word	index@(_Z8d_conv2DPiS_S_iiiiii)
        /*0014*/ 	.word	0x00000000


	//----- nvinfo : EIATTR_REGCOUNT
	.align		4
.L_3:
        /*0018*/ 	.byte	0x04, 0x2f
        /*001a*/ 	.short	(.L_5 - .L_4)
	.align		4
.L_4:
        /*001c*/ 	.word	index@(_Z18d_optimized_conv2DPiS_S_iiiiii)
        /*0020*/ 	.word	0x0000001e


	//----- nvinfo : EIATTR_FRAME_SIZE
	.align		4
.L_5:
        /*0024*/ 	.byte	0x04, 0x11
        /*0026*/ 	.short	(.L_7 - .L_6)
	.align		4
.L_6:
        /*0028*/ 	.word	index@(_Z18d_optimized_conv2DPiS_S_iiiiii)
        /*002c*/ 	.word	0x00000000


	//----- nvinfo : EIATTR_MIN_STACK_SIZE
	.align		4
.L_7:
        /*0030*/ 	.byte	0x04, 0x12
        /*0032*/ 	.short	(.L_9 - .L_8)
	.align		4
.L_8:
        /*0034*/ 	.word	index@(_Z18d_optimized_conv2DPiS_S_iiiiii)
        /*0038*/ 	.word	0x00000000


	//----- nvinfo : EIATTR_MIN_STACK_SIZE
	.align		4
.L_9:
        /*003c*/ 	.byte	0x04, 0x12
        /*003e*/ 	.short	(.L_11 - .L_10)
	.align		4
.L_10:
        /*0040*/ 	.word	index@(_Z8d_conv2DPiS_S_iiiiii)
        /*0044*/ 	.word	0x00000000
.L_11:


//--------------------- .nv.compat                --------------------------
	.section	.nv.compat,"",@"SHT_CUDA_COMPAT_INFO"
	.align	4
        /*0000*/ 	.byte	0x02, 0x09, 0x00, 0x00, 0x02, 0x02, 0x01, 0x00, 0x02, 0x05, 0x05, 0x00, 0x03, 0x07, 0x01, 0x01
        /*0010*/ 	.byte	0x02, 0x03, 0x00, 0x00, 0x02, 0x06, 0x01, 0x00, 0x04, 0x0b, 0x08, 0x00, 0x09, 0x00, 0x00, 0x00
        /*0020*/ 	.byte	0x00, 0x00, 0x00, 0x00


//--------------------- .nv.info._Z18d_optimized_conv2DPiS_S_iiiiii --------------------------
	.section	.nv.info._Z18d_optimized_conv2DPiS_S_iiiiii,"",@"SHT_CUDA_INFO"
	.sectionflags	@""
	.align	4


	//----- nvinfo : EIATTR_CUDA_API_VERSION
	.align		4
        /*0000*/ 	.byte	0x04, 0x37
        /*0002*/ 	.short	(.L_13 - .L_12)
.L_12:
        /*0004*/ 	.word	0x00000082


	//----- nvinfo : EIATTR_KPARAM_INFO
	.align		4
.L_13:
        /*0008*/ 	.byte	0x04, 0x17
        /*000a*/ 	.short	(.L_15 - .L_14)
.L_14:
        /*000c*/ 	.word	0x00000000
        /*0010*/ 	.short	0x0008
        /*0012*/ 	.short	0x002c
        /*0014*/ 	.byte	0x00, 0xf0, 0x11, 0x00


	//----- nvinfo : EIATTR_KPARAM_INFO
	.align		4
.L_15:
        /*0018*/ 	.byte	0x04, 0x17
        /*001a*/ 	.short	(.L_17 - .L_16)
.L_16:
        /*001c*/ 	.word	0x00000000
        /*0020*/ 	.short	0x0007
        /*0022*/ 	.short	0x0028
        /*0024*/ 	.byte	0x00, 0xf0, 0x11, 0x00


	//----- nvinfo : EIATTR_KPARAM_INFO
	.align		4
.L_17:
        /*0028*/ 	.byte	0x04, 0x17
        /*002a*/ 	.short	(.L_19 - .L_18)
.L_18:
        /*002c*/ 	.word	0x00000000
        /*0030*/ 	.short	0x0006
        /*0032*/ 	.short	0x0024
        /*0034*/ 	.byte	0x00, 0xf0, 0x11, 0x00


	//----- nvinfo : EIATTR_KPARAM_INFO
	.align		4
.L_19:
        /*0038*/ 	.byte	0x04, 0x17
        /*003a*/ 	.short	(.L_21 - .L_20)
.L_20:
        /*003c*/ 	.word	0x00000000
        /*0040*/ 	.short	0x0005
        /*0042*/ 	.short	0x0020
        /*0044*/ 	.byte	0x00, 0xf0, 0x11, 0x00


	//----- nvinfo : EIATTR_KPARAM_INFO
	.align		4
.L_21:
        /*0048*/ 	.byte	0x04, 0x17
        /*004a*/ 	.short	(.L_23 - .L_22)
.L_22:
        /*004c*/ 	.word	0x00000000
        /*0050*/ 	.short	0x0004
        /*0052*/ 	.short	0x001c
        /*0054*/ 	.byte	0x00, 0xf0, 0x11, 0x00


	//----- nvinfo : EIATTR_KPARAM_INFO
	.align		4
.L_23:
        /*0058*/ 	.byte	0x04, 0x17
        /*005a*/ 	.short	(.L_25 - .L_24)
.L_24:
        /*005c*/ 	.word	0x00000000
        /*0060*/ 	.short	0x0003
        /*0062*/ 	.short	0x0018
        /*0064*/ 	.byte	0x00, 0xf0, 0x11, 0x00


	//----- nvinfo : EIATTR_KPARAM_INFO
	.align		4
.L_25:
        /*0068*/ 	.byte	0x04, 0x17
        /*006a*/ 	.short	(.L_27 - .L_26)
.L_26:
        /*006c*/ 	.word	0x00000000
        /*0070*/ 	.short	0x0002
        /*0072*/ 	.short	0x0010
        /*0074*/ 	.byte	0x00, 0xf5, 0x21, 0x00


	//----- nvinfo : EIATTR_KPARAM_INFO
	.align		4
.L_27:
        /*0078*/ 	.byte	0x04, 0x17
        /*007a*/ 	.short	(.L_29 - .L_28)
.L_28:
        /*007c*/ 	.word	0x00000000
        /*0080*/ 	.short	0x0001
        /*0082*/ 	.short	0x0008
        /*0084*/ 	.byte	0x00, 0xf5, 0x21, 0x00


	//----- nvinfo : EIATTR_KPARAM_INFO
	.align		4
.L_29:
        /*0088*/ 	.byte	0x04, 0x17
        /*008a*/ 	.short	(.L_31 - .L_30)
.L_30:
        /*008c*/ 	.word	0x00000000
        /*0090*/ 	.short	0x0000
        /*0092*/ 	.short	0x0000
        /*0094*/ 	.byte	0x00, 0xf5, 0x21, 0x00


	//----- nvinfo : EIATTR_SPARSE_MMA_MASK
	.align		4
.L_31:
        /*0098*/ 	.byte	0x03, 0x50
        /*009a*/ 	.short	0x0000


	//----- nvinfo : EIATTR_MAXREG_COUNT
	.align		4
        /*009c*/ 	.byte	0x03, 0x1b
        /*009e*/ 	.short	0x00ff


	//----- nvinfo : EIATTR_NUM_BARRIERS
	.align		4
        /*00a0*/ 	.byte	0x02, 0x4c
        /*00a2*/ 	.byte	0x01
	.zero		1


	//----- nvinfo : EIATTR_MERCURY_ISA_VERSION
	.align		4
        /*00a4*/ 	.byte	0x03, 0x5f
        /*00a6*/ 	.short	0x0101


	//----- nvinfo : EIATTR_UNUSED_LOAD_BYTE_OFFSET
	.align		4
        /*00a8*/ 	.byte	0x04, 0x44
        /*00aa*/ 	.short	(.L_33 - .L_32)


	//   ....[0]....
.L_32:
        /*00ac*/ 	.word	0x00000820
        /*00b0*/ 	.word	0x00000fff


	//   ....[1]....
        /*00b4*/ 	.word	0x00000830
        /*00b8*/ 	.word	0x00000fff


	//----- nvinfo : EIATTR_VRC_CTA_INIT_COUNT
	.align		4
.L_33:
        /*00bc*/ 	.byte	0x02, 0x4a
	.zero		1
	.zero		1


	//----- nvinfo : EIATTR_EXIT_INSTR_OFFSETS
	.align		4
        /*00c0*/ 	.byte	0x04, 0x1c
        /*00c2*/ 	.short	(.L_35 - .L_34)


	//   ....[0]....
.L_34:
        /*00c4*/ 	.word	0x000000c0


	//   ....[1]....
        /*00c8*/ 	.word	0x00000920


	//----- nvinfo : EIATTR_CBANK_PARAM_SIZE
	.align		4
.L_35:
        /*00cc*/ 	.byte	0x03, 0x19
        /*00ce*/ 	.short	0x0030


	//----- nvinfo : EIATTR_PARAM_CBANK
	.align		4
        /*00d0*/ 	.byte	0x04, 0x0a
        /*00d2*/ 	.short	(.L_37 - .L_36)
	.align		4
.L_36:
        /*00d4*/ 	.word	index@(.nv.constant0._Z18d_optimized_conv2DPiS_S_iiiiii)
        /*00d8*/ 	.short	0x0380
        /*00da*/ 	.short	0x0030


	//----- nvinfo : EIATTR_SW_WAR
	.align		4
.L_37:
        /*00dc*/ 	.byte	0x04, 0x36
        /*00de*/ 	.short	(.L_39 - .L_38)
.L_38:
        /*00e0*/ 	.word	0x00000008
.L_39:


//--------------------- .nv.info._Z8d_conv2DPiS_S_iiiiii --------------------------
	.section	.nv.info._Z8d_conv2DPiS_S_iiiiii,"",@"SHT_CUDA_INFO"
	.sectionflags	@""
	.align	4


	//----- nvinfo : EIATTR_CUDA_API_VERSION
	.align		4
        /*0000*/ 	.byte	0x04, 0x37
        /*0002*/ 	.short	(.L_41 - .L_40)
.L_40:
        /*0004*/ 	.word	0x00000082


	//----- nvinfo : EIATTR_KPARAM_INFO
	.align		4
.L_41:
        /*0008*/ 	.byte	0x04, 0x17
        /*000a*/ 	.short	(.L_43 - .L_42)
.L_42:
        /*000c*/ 	.word	0x00000000
        /*0010*/ 	.short	0x0008
        /*0012*/ 	.short	0x002c
        /*0014*/ 	.byte	0x00, 0xf0, 0x11, 0x00


	//----- nvinfo : EIATTR_KPARAM_INFO
	.align		4
.L_43:
        /*0018*/ 	.byte	0x04, 0x17
        /*001a*/ 	.short	(.L_45 - .L_44)
.L_44:
        /*001c*/ 	.word	0x00000000
        /*0020*/ 	.short	0x0007
        /*0022*/ 	.short	0x0028
        /*0024*/ 	.byte	0x00, 0xf0, 0x11, 0x00


	//----- nvinfo : EIATTR_KPARAM_INFO
	.align		4
.L_45:
        /*0028*/ 	.byte	0x04, 0x17
        /*002a*/ 	.short	(.L_47 - .L_46)
.L_46:
        /*002c*/ 	.word	0x00000000
        /*0030*/ 	.short	0x0006
        /*0032*/ 	.short	0x0024
        /*0034*/ 	.byte	0x00, 0xf0, 0x11, 0x00


	//----- nvinfo : EIATTR_KPARAM_INFO
	.align		4
.L_47:
        /*0038*/ 	.byte	0x04, 0x17
        /*003a*/ 	.short	(.L_49 - .L_48)
.L_48:
        /*003c*/ 	.word	0x00000000
        /*0040*/ 	.short	0x0005
        /*0042*/ 	.short	0x0020
        /*0044*/ 	.byte	0x00, 0xf0, 0x11, 0x00


	//----- nvinfo : EIATTR_KPARAM_INFO
	.align		4
.L_49:
        /*0048*/ 	.byte	0x04, 0x17
        /*004a*/ 	.short	(.L_51 - .L_50)
.L_50:
        /*004c*/ 	.word	0x00000000
        /*0050*/ 	.short	0x0004
        /*0052*/ 	.short	0x001c
        /*0054*/ 	.byte	0x00, 0xf0, 0x11, 0x00


	//----- nvinfo : EIATTR_KPARAM_INFO
	.align		4
.L_51:
        /*0058*/ 	.byte	0x04, 0x17
        /*005a*/ 	.short	(.L_53 - .L_52)
.L_52:
        /*005c*/ 	.word	0x00000000
        /*0060*/ 	.short	0x0003
        /*0062*/ 	.short	0x0018
        /*0064*/ 	.byte	0x00, 0xf0, 0x11, 0x00


	//----- nvinfo : EIATTR_KPARAM_INFO
	.align		4
.L_53:
        /*0068*/ 	.byte	0x04, 0x17
        /*006a*/ 	.short	(.L_55 - .L_54)
.L_54:
        /*006c*/ 	.word	0x00000000
        /*0070*/ 	.short	0x0002
        /*0072*/ 	.short	0x0010
        /*0074*/ 	.byte	0x00, 0xf5, 0x21, 0x00


	//----- nvinfo : EIATTR_KPARAM_INFO
	.align		4
.L_55:
        /*0078*/ 	.byte	0x04, 0x17
        /*007a*/ 	.short	(.L_57 - .L_56)
.L_56:
        /*007c*/ 	.word	0x00000000
        /*0080*/ 	.short	0x0001
        /*0082*/ 	.short	0x0008
        /*0084*/ 	.byte	0x00, 0xf5, 0x21, 0x00


	//----- nvinfo : EIATTR_KPARAM_INFO
	.align		4
.L_57:
        /*0088*/ 	.byte	0x04, 0x17
        /*008a*/ 	.short	(.L_59 - .L_58)
.L_58:
        /*008c*/ 	.word	0x00000000
        /*0090*/ 	.short	0x0000
        /*0092*/ 	.short	0x0000
        /*0094*/ 	.byte	0x00, 0xf5, 0x21, 0x00


	//----- nvinfo : EIATTR_SPARSE_MMA_MASK
	.align		4
.L_59:
        /*0098*/ 	.byte	0x03, 0x50
        /*009a*/ 	.short	0x0000


	//----- nvinfo : EIATTR_MAXREG_COUNT
	.align		4
        /*009c*/ 	.byte	0x03, 0x1b
        /*009e*/ 	.short	0x00ff


	//----- nvinfo : EIATTR_MERCURY_ISA_VERSION
	.align		4
        /*00a0*/ 	.byte	0x03, 0x5f
        /*00a2*/ 	.short	0x0101


	//----- nvinfo : EIATTR_VRC_CTA_INIT_COUNT
	.align		4
        /*00a4*/ 	.byte	0x02, 0x4a
	.zero		1
	.zero		1


	//----- nvinfo : EIATTR_EXIT_INSTR_OFFSETS
	.align		4
        /*00a8*/ 	.byte	0x04, 0x1c
        /*00aa*/ 	.short	(.L_61 - .L_60)


	//   ....[0]....
.L_60:
        /*00ac*/ 	.word	0x000000c0


	//   ....[1]....
        /*00b0*/ 	.word	0x00000f90


	//----- nvinfo : EIATTR_CBANK_PARAM_SIZE
	.align		4
.L_61:
        /*00b4*/ 	.byte	0x03, 0x19
        /*00b6*/ 	.short	0x0030


	//----- nvinfo : EIATTR_PARAM_CBANK
	.align		4
        /*00b8*/ 	.byte	0x04, 0x0a
        /*00ba*/ 	.short	(.L_63 - .L_62)
	.align		4
.L_62:
        /*00bc*/ 	.word	index@(.nv.constant0._Z8d_conv2DPiS_S_iiiiii)
        /*00c0*/ 	.short	0x0380
        /*00c2*/ 	.short	0x0030


	//----- nvinfo : EIATTR_SW_WAR
	.align		4
.L_63:
        /*00c4*/ 	.byte	0x04, 0x36
        /*00c6*/ 	.short	(.L_65 - .L_64)
.L_64:
        /*00c8*/ 	.word	0x00000008
.L_65:


//--------------------- .nv.callgraph             --------------------------
	.section	.nv.callgraph,"",@"SHT_CUDA_CALLGRAPH"
	.align	4
	.sectionentsize	8
	.align		4
        /*0000*/ 	.word	0x00000000
	.align		4
        /*0004*/ 	.word	0xffffffff
	.align		4
        /*0008*/ 	.word	0x00000000
	.align		4
        /*000c*/ 	.word	0xfffffffe
	.align		4
        /*0010*/ 	.word	0x00000000
	.align		4
        /*0014*/ 	.word	0xfffffffd
	.align		4
        /*0018*/ 	.word	0x00000000
	.align		4
        /*001c*/ 	.word	0xfffffffc


//--------------------- .text._Z18d_optimized_conv2DPiS_S_iiiiii --------------------------
	.section	.text._Z18d_optimized_conv2DPiS_S_iiiiii,"ax",@progbits
	.align	128
        .global         _Z18d_optimized_conv2DPiS_S_iiiiii
        .type           _Z18d_optimized_conv2DPiS_S_iiiiii,@function
        .size           _Z18d_optimized_conv2DPiS_S_iiiiii,(.L_x_16 - _Z18d_optimized_conv2DPiS_S_iiiiii)
        .other          _Z18d_optimized_conv2DPiS_S_iiiiii,@"STO_CUDA_ENTRY STV_DEFAULT"
_Z18d_optimized_conv2DPiS_S_iiiiii:
.text._Z18d_optimized_conv2DPiS_S_iiiiii:
[----:B------:R-:W-:Y:S01]  /*0000*/  LDC R1, c[0x0][0x37c] ;  /* 0x0000df00ff017b82 */ /* 0x000fe20000000800 */
[----:B------:R-:W0:Y:S01]  /*0010*/  S2R R23, SR_CTAID.X ;  /* 0x0000000000177919 */ /* 0x000e220000002500 */
[----:B------:R-:W0:Y:S01]  /*0020*/  LDCU UR4, c[0x0][0x360] ;  /* 0x00006c00ff0477ac */ /* 0x000e220008000800 */
[----:B------:R-:W0:Y:S01]  /*0030*/  S2R R11, SR_TID.X ;  /* 0x00000000000b7919 */ /* 0x000e220000002100 */
[----:B------:R-:W1:Y:S01]  /*0040*/  LDCU UR5, c[0x0][0x364] ;  /* 0x00006c80ff0577ac */ /* 0x000e620008000800 */
[----:B------:R-:W1:Y:S01]  /*0050*/  S2R R22, SR_CTAID.Y ;  /* 0x0000000000167919 */ /* 0x000e620000002600 */
[----:B------:R-:W2:Y:S01]  /*0060*/  LDCU.64 UR6, c[0x0][0x3a8] ;  /* 0x00007500ff0677ac */ /* 0x000ea20008000a00 */
[----:B------:R-:W1:Y:S01]  /*0070*/  S2R R13, SR_TID.Y ;  /* 0x00000000000d7919 */ /* 0x000e620000002200 */
[----:B0-----:R-:W-:-:S05]  /*0080*/  IMAD R23, R23, UR4, R11 ;  /* 0x0000000417177c24 */ /* 0x001fca000f8e020b */
[----:B--2---:R-:W-:Y:S01]  /*0090*/  ISETP.GE.U32.AND P0, PT, R23, UR7, PT ;  /* 0x0000000717007c0c */ /* 0x004fe2000bf06070 */
[----:B-1----:R-:W-:-:S05]  /*00a0*/  IMAD R22, R22, UR5, R13 ;  /* 0x0000000516167c24 */ /* 0x002fca000f8e020d */
[----:B------:R-:W-:-:S13]  /*00b0*/  ISETP.GE.U32.OR P0, PT, R22, UR6, P0 ;  /* 0x0000000616007c0c */ /* 0x000fda0008706470 */
[----:B------:R-:W-:Y:S05]  /*00c0*/  @P0 EXIT ;  /* 0x000000000000094d */ /* 0x000fea0003800000 */
[----:B------:R-:W0:Y:S01]  /*00d0*/  LDC R0, c[0x0][0x3a4] ;  /* 0x0000e900ff007b82 */ /* 0x000e220000000800 */
[----:B------:R-:W1:Y:S01]  /*00e0*/  LDCU UR4, c[0x0][0x39c] ;  /* 0x00007380ff0477ac */ /* 0x000e620008000800 */
[----:B------:R-:W-:Y:S02]  /*00f0*/  IADD3 R6, PT, PT, R22, R13, RZ ;  /* 0x0000000d16067210 */ /* 0x000fe40007ffe0ff */
[----:B------:R-:W-:Y:S01]  /*0100*/  IADD3 R7, PT, PT, R23, R11, RZ ;  /* 0x0000000b17077210 */ /* 0x000fe20007ffe0ff */
[----:B------:R-:W2:Y:S03]  /*0110*/  LDCU.64 UR10, c[0x0][0x358] ;  /* 0x00006b00ff0a77ac */ /* 0x000ea60008000a00 */
[----:B------:R-:W3:Y:S08]  /*0120*/  LDC.64 R2, c[0x0][0x380] ;  /* 0x0000e000ff027b82 */ /* 0x000ef00000000a00 */
[----:B------:R-:W4:Y:S01]  /*0130*/  LDC.64 R4, c[0x0][0x388] ;  /* 0x0000e200ff047b82 */ /* 0x000f220000000a00 */
[----:B-1----:R-:W-:-:S02]  /*0140*/  IMAD R7, R6, UR4, R7 ;  /* 0x0000000406077c24 */ /* 0x002fc4000f8e0207 */
[----:B0-----:R-:W-:Y:S02]  /*0150*/  IMAD R9, R13, R0, R11 ;  /* 0x000000000d097224 */ /* 0x001fe400078e020b */
[----:B---3--:R-:W-:-:S06]  /*0160*/  IMAD.WIDE.U32 R2, R7, 0x4, R2 ;  /* 0x0000000407027825 */ /* 0x008fcc00078e0002 */
[----:B--2---:R-:W2:Y:S01]  /*0170*/  LDG.E R2, desc[UR10][R2.64] ;  /* 0x0000000a02027981 */ /* 0x004ea2000c1e1900 */
[----:B----4-:R-:W-:-:S06]  /*0180*/  IMAD.WIDE.U32 R4, R9, 0x4, R4 ;  /* 0x0000000409047825 */ /* 0x010fcc00078e0004 */
[----:B------:R0:W3:Y:S01]  /*0190*/  LDG.E R4, desc[UR10][R4.64] ;  /* 0x0000000a04047981 */ /* 0x0000e2000c1e1900 */
[----:B------:R-:W1:Y:S01]  /*01a0*/  S2UR UR7, SR_CgaCtaId ;  /* 0x00000000000779c3 */ /* 0x000e620000008800 */
[----:B------:R-:W-:Y:S02]  /*01b0*/  UMOV UR4, 0x400 ;  /* 0x0000040000047882 */ /* 0x000fe40000000000 */
[----:B------:R-:W-:Y:S02]  /*01c0*/  UIADD3 UR6, UPT, UPT, UR4, 0x1000, URZ ;  /* 0x0000100004067890 */ /* 0x000fe4000fffe0ff */
[----:B-1----:R-:W-:Y:S01]  /*01d0*/  ULEA UR5, UR7, UR4, 0x18 ;  /* 0x0000000407057291 */ /* 0x002fe2000f8ec0ff */
[----:B------:R-:W0:Y:S01]  /*01e0*/  LDCU UR4, c[0x0][0x3a0] ;  /* 0x00007400ff0477ac */ /* 0x000e220008000800 */
[----:B------:R-:W-:-:S04]  /*01f0*/  ULEA UR6, UR7, UR6, 0x18 ;  /* 0x0000000607067291 */ /* 0x000fc8000f8ec0ff */
[C---:B------:R-:W-:Y:S02]  /*0200*/  LEA R6, R13.reuse, UR5, 0x7 ;  /* 0x000000050d067c11 */ /* 0x040fe4000f8e38ff */
[----:B------:R-:W-:Y:S02]  /*0210*/  LEA R8, R13, UR6, 0x7 ;  /* 0x000000060d087c11 */ /* 0x000fe4000f8e38ff */
[----:B0-----:R-:W-:-:S04]  /*0220*/  VIMNMX R5, PT, PT, R0, UR4, PT ;  /* 0x0000000400057c48 */ /* 0x001fc8000bfe0100 */
[----:B------:R-:W-:Y:S02]  /*0230*/  ISETP.GE.AND P0, PT, R5, 0x1, PT ;  /* 0x000000010500780c */ /* 0x000fe40003f06270 */
[C---:B------:R-:W-:Y:S02]  /*0240*/  LEA R7, R11.reuse, R6, 0x2 ;  /* 0x000000060b077211 */ /* 0x040fe400078e10ff */
[----:B------:R-:W-:Y:S01]  /*0250*/  LEA R3, R11, R8, 0x2 ;  /* 0x000000080b037211 */ /* 0x000fe200078e10ff */
[----:B------:R-:W-:Y:S02]  /*0260*/  HFMA2 R25, -RZ, RZ, 0, 0 ;  /* 0x00000000ff197431 */ /* 0x000fe400000001ff */
[----:B--2---:R0:W-:Y:S04]  /*0270*/  STS [R7], R2 ;  /* 0x0000000207007388 */ /* 0x0041e80000000800 */
[----:B---3--:R0:W-:Y:S01]  /*0280*/  STS [R3], R4 ;  /* 0x0000000403007388 */ /* 0x0081e20000000800 */
[----:B------:R-:W-:Y:S06]  /*0290*/  BAR.SYNC.DEFER_BLOCKING 0x0 ;  /* 0x0000000000007b1d */ /* 0x000fec0000010000 */
[----:B------:R-:W-:Y:S05]  /*02a0*/  @!P0 BRA `(.L_x_0) ;  /* 0x0000000400888947 */ /* 0x000fea0003800000 */
[C---:B------:R-:W-:Y:S01]  /*02b0*/  LOP3.LUT R20, R0.reuse, 0x7, RZ, 0xc0, !PT ;  /* 0x0000000700147812 */ /* 0x040fe200078ec0ff */
[----:B------:R-:W-:Y:S01]  /*02c0*/  UMOV UR4, URZ ;  /* 0x000000ff00047c82 */ /* 0x000fe20008000000 */
[----:B------:R-:W-:Y:S02]  /*02d0*/  LOP3.LUT R21, R0, 0xf, RZ, 0xc0, !PT ;  /* 0x0000000f00157812 */ /* 0x000fe400078ec0ff */
[----:B0-----:R-:W-:Y:S02]  /*02e0*/  IADD3 R3, PT, PT, R20, -0x1, RZ ;  /* 0xffffffff14037810 */ /* 0x001fe40007ffe0ff */
[----:B------:R-:W-:Y:S02]  /*02f0*/  IADD3 R2, PT, PT, R21, -0x1, RZ ;  /* 0xffffffff15027810 */ /* 0x000fe40007ffe0ff */
[----:B------:R-:W-:Y:S02]  /*0300*/  ISETP.GE.U32.AND P1, PT, R3, 0x3, PT ;  /* 0x000000030300780c */ /* 0x000fe40003f26070 */
[----:B------:R-:W-:-:S02]  /*0310*/  LOP3.LUT R3, R0, 0x7ffffff0, RZ, 0xc0, !PT ;  /* 0x7ffffff000037812 */ /* 0x000fc400078ec0ff */
[----:B------:R-:W-:Y:S02]  /*0320*/  ISETP.GE.U32.AND P0, PT, R2, 0x7, PT ;  /* 0x000000070200780c */ /* 0x000fe40003f06070 */
[----:B------:R-:W-:Y:S02]  /*0330*/  LOP3.LUT R0, R0, 0x3, RZ, 0xc0, !PT ;  /* 0x0000000300007812 */ /* 0x000fe400078ec0ff */
[----:B------:R-:W-:Y:S02]  /*0340*/  MOV R25, RZ ;  /* 0x000000ff00197202 */ /* 0x000fe40000000f00 */
[----:B------:R-:W-:-:S07]  /*0350*/  IADD3 R2, PT, PT, -R3, RZ, RZ ;  /* 0x000000ff03027210 */ /* 0x000fce0007ffe1ff */
.L_x_6:
[----:B------:R-:W0:Y:S01]  /*0360*/  LDCU UR7, c[0x0][0x3a4] ;  /* 0x00007480ff0777ac */ /* 0x000e220008000800 */
[----:B------:R-:W-:Y:S01]  /*0370*/  MOV R24, RZ ;  /* 0x000000ff00187202 */ /* 0x000fe20000000f00 */
[----:B0-----:R-:W-:-:S09]  /*0380*/  UISETP.GE.U32.AND UP0, UPT, UR7, 0x10, UPT ;  /* 0x000000100700788c */ /* 0x001fd2000bf06070 */
[----:B------:R-:W-:Y:S05]  /*0390*/  BRA.U !UP0, `(.L_x_1) ;  /* 0x00000001088c7547 */ /* 0x000fea000b800000 */
[----:B------:R-:W-:Y:S01]  /*03a0*/  ULEA UR7, UR4, UR5, 0x7 ;  /* 0x0000000504077291 */ /* 0x000fe2000f8e38ff */
[----:B------:R-:W-:Y:S01]  /*03b0*/  MOV R24, R2 ;  /* 0x0000000200187202 */ /* 0x000fe20000000f00 */
[----:B------:R-:W-:Y:S02]  /*03c0*/  ULEA UR8, UR4, UR6, 0x7 ;  /* 0x0000000604087291 */ /* 0x000fe4000f8e38ff */
[----:B------:R-:W-:Y:S02]  /*03d0*/  UIADD3 UR7, UPT, UPT, UR7, 0x20, URZ ;  /* 0x0000002007077890 */ /* 0x000fe4000fffe0ff */
[----:B------:R-:W-:-:S12]  /*03e0*/  UIADD3 UR8, UPT, UPT, UR8, 0x20, URZ ;  /* 0x0000002008087890 */ /* 0x000fd8000fffe0ff */
.L_x_2:
[----:B------:R-:W-:Y:S01]  /*03f0*/  LDS.128 R12, [UR7+-0x20] ;  /* 0xffffe007ff0c7984 */ /* 0x000fe20008000c00 */
[----:B------:R-:W-:-:S03]  /*0400*/  IADD3 R24, PT, PT, R24, 0x10, RZ ;  /* 0x0000001018187810 */ /* 0x000fc60007ffe0ff */
[----:B------:R-:W0:Y:S01]  /*0410*/  LDS.128 R16, [UR8+-0x20] ;  /* 0xffffe008ff107984 */ /* 0x000e220008000c00 */
[----:B------:R-:W-:-:S03]  /*0420*/  ISETP.NE.AND P2, PT, R24, RZ, PT ;  /* 0x000000ff1800720c */ /* 0x000fc60003f45270 */
[----:B------:R-:W-:Y:S04]  /*0430*/  LDS.128 R4, [UR7+-0x10] ;  /* 0xfffff007ff047984 */ /* 0x000fe80008000c00 */
[----:B------:R-:W1:Y:S01]  /*0440*/  LDS.128 R8, [UR8+-0x10] ;  /* 0xfffff008ff087984 */ /* 0x000e620008000c00 */
[----:B0-----:R-:W-:-:S04]  /*0450*/  IMAD R12, R12, R16, R25 ;  /* 0x000000100c0c7224 */ /* 0x001fc800078e0219 */
[----:B------:R-:W-:-:S04]  /*0460*/  IMAD R13, R13, R17, R12 ;  /* 0x000000110d0d7224 */ /* 0x000fc800078e020c */
[----:B------:R-:W-:-:S04]  /*0470*/  IMAD R14, R14, R18, R13 ;  /* 0x000000120e0e7224 */ /* 0x000fc800078e020d */
[----:B------:R-:W-:Y:S02]  /*0480*/  IMAD R25, R15, R19, R14 ;  /* 0x000000130f197224 */ /* 0x000fe400078e020e */
[----:B------:R-:W-:Y:S02]  /*0490*/  LDS.128 R12, [UR7] ;  /* 0x00000007ff0c7984 */ /* 0x000fe40008000c00 */
[----:B-1----:R-:W-:Y:S02]  /*04a0*/  IMAD R4, R4, R8, R25 ;  /* 0x0000000804047224 */ /* 0x002fe400078e0219 */
[----:B------:R-:W0:Y:S02]  /*04b0*/  LDS.128 R16, [UR8] ;  /* 0x00000008ff107984 */ /* 0x000e240008000c00 */
[----:B------:R-:W-:-:S04]  /*04c0*/  IMAD R5, R5, R9, R4 ;  /* 0x0000000905057224 */ /* 0x000fc800078e0204 */
[----:B------:R-:W-:-:S04]  /*04d0*/  IMAD R6, R6, R10, R5 ;  /* 0x0000000a06067224 */ /* 0x000fc800078e0205 */
[----:B------:R-:W-:Y:S02]  /*04e0*/  IMAD R25, R7, R11, R6 ;  /* 0x0000000b07197224 */ /* 0x000fe400078e0206 */
[----:B------:R-:W-:Y:S01]  /*04f0*/  LDS.128 R4, [UR7+0x10] ;  /* 0x00001007ff047984 */ /* 0x000fe20008000c00 */
[----:B------:R-:W-:-:S03]  /*0500*/  UIADD3 UR7, UPT, UPT, UR7, 0x40, URZ ;  /* 0x0000004007077890 */ /* 0x000fc6000fffe0ff */
[----:B------:R-:W1:Y:S01]  /*0510*/  LDS.128 R8, [UR8+0x10] ;  /* 0x00001008ff087984 */ /* 0x000e620008000c00 */
[----:B------:R-:W-:Y:S01]  /*0520*/  UIADD3 UR8, UPT, UPT, UR8, 0x40, URZ ;  /* 0x0000004008087890 */ /* 0x000fe2000fffe0ff */
[----:B0-----:R-:W-:-:S04]  /*0530*/  IMAD R12, R12, R16, R25 ;  /* 0x000000100c0c7224 */ /* 0x001fc800078e0219 */
[----:B------:R-:W-:-:S04]  /*0540*/  IMAD R13, R13, R17, R12 ;  /* 0x000000110d0d7224 */ /* 0x000fc800078e020c */
[----:B------:R-:W-:-:S04]  /*0550*/  IMAD R14, R14, R18, R13 ;  /* 0x000000120e0e7224 */ /* 0x000fc800078e020d */
[----:B------:R-:W-:-:S04]  /*0560*/  IMAD R15, R15, R19, R14 ;  /* 0x000000130f0f7224 */ /* 0x000fc800078e020e */
[----:B-1----:R-:W-:-:S04]  /*0570*/  IMAD R4, R4, R8, R15 ;  /* 0x0000000804047224 */ /* 0x002fc800078e020f */
[----:B------:R-:W-:-:S04]  /*0580*/  IMAD R5, R5, R9, R4 ;  /* 0x0000000905057224 */ /* 0x000fc800078e0204 */
[----:B------:R-:W-:-:S04]  /*0590*/  IMAD R6, R6, R10, R5 ;  /* 0x0000000a06067224 */ /* 0x000fc800078e0205 */
[----:B------:R-:W-:Y:S01]  /*05a0*/  IMAD R25, R7, R11, R6 ;  /* 0x0000000b07197224 */ /* 0x000fe200078e0206 */
[----:B------:R-:W-:Y:S06]  /*05b0*/  @P2 BRA `(.L_x_2) ;  /* 0xfffffffc008c2947 */ /* 0x000fec000383ffff */
[----:B------:R-:W-:-:S07]  /*05c0*/  MOV R24, R3 ;  /* 0x0000000300187202 */ /* 0x000fce0000000f00 */
.L_x_1:
[----:B------:R-:W-:-:S13]  /*05d0*/  ISETP.NE.AND P2, PT, R21, RZ, PT ;  /* 0x000000ff1500720c */ /* 0x000fda0003f45270 */
[----:B------:R-:W-:Y:S05]  /*05e0*/  @!P2 BRA `(.L_x_3) ;  /* 0x0000000000a8a947 */ /* 0x000fea0003800000 */
[----:B------:R-:W-:Y:S01]  /*05f0*/  ULEA UR7, UR4, UR5, 0x7 ;  /* 0x0000000504077291 */ /* 0x000fe2000f8e38ff */
[----:B------:R-:W-:Y:S01]  /*0600*/  ISETP.NE.AND P2, PT, R20, RZ, PT ;  /* 0x000000ff1400720c */ /* 0x000fe20003f45270 */
[----:B------:R-:W-:Y:S01]  /*0610*/  ULEA UR8, UR4, UR6, 0x7 ;  /* 0x0000000604087291 */ /* 0x000fe2000f8e38ff */
[----:B------:R-:W-:Y:S11]  /*0620*/  @!P0 BRA `(.L_x_4) ;  /* 0x00000000003c8947 */ /* 0x000ff60003800000 */
[C---:B------:R-:W-:Y:S02]  /*0630*/  LEA R26, R24.reuse, UR7, 0x2 ;  /* 0x00000007181a7c11 */ /* 0x040fe4000f8e10ff */
[C---:B------:R-:W-:Y:S02]  /*0640*/  LEA R27, R24.reuse, UR8, 0x2 ;  /* 0x00000008181b7c11 */ /* 0x040fe4000f8e10ff */
[----:B------:R-:W-:Y:S01]  /*0650*/  IADD3 R24, PT, PT, R24, 0x8, RZ ;  /* 0x0000000818187810 */ /* 0x000fe20007ffe0ff */
[----:B------:R-:W-:Y:S04]  /*0660*/  LDS.128 R4, [R26] ;  /* 0x000000001a047984 */ /* 0x000fe80000000c00 */
[----:B------:R-:W0:Y:S04]  /*0670*/  LDS.128 R8, [R27] ;  /* 0x000000001b087984 */ /* 0x000e280000000c00 */
[----:B------:R-:W-:Y:S04]  /*0680*/  LDS.128 R12, [R26+0x10] ;  /* 0x000010001a0c7984 */ /* 0x000fe80000000c00 */
[----:B------:R-:W1:Y:S01]  /*0690*/  LDS.128 R16, [R27+0x10] ;  /* 0x000010001b107984 */ /* 0x000e620000000c00 */
[----:B0-----:R-:W-:-:S04]  /*06a0*/  IMAD R4, R4, R8, R25 ;  /* 0x0000000804047224 */ /* 0x001fc800078e0219 */
[----:B------:R-:W-:-:S04]  /*06b0*/  IMAD R5, R5, R9, R4 ;  /* 0x0000000905057224 */ /* 0x000fc800078e0204 */
[----:B------:R-:W-:-:S04]  /*06c0*/  IMAD R6, R6, R10, R5 ;  /* 0x0000000a06067224 */ /* 0x000fc800078e0205 */
[----:B------:R-:W-:-:S04]  /*06d0*/  IMAD R7, R7, R11, R6 ;  /* 0x0000000b07077224 */ /* 0x000fc800078e0206 */
[----:B-1----:R-:W-:-:S04]  /*06e0*/  IMAD R12, R12, R16, R7 ;  /* 0x000000100c0c7224 */ /* 0x002fc800078e0207 */
[----:B------:R-:W-:-:S04]  /*06f0*/  IMAD R13, R13, R17, R12 ;  /* 0x000000110d0d7224 */ /* 0x000fc800078e020c */
[----:B------:R-:W-:-:S04]  /*0700*/  IMAD R14, R14, R18, R13 ;  /* 0x000000120e0e7224 */ /* 0x000fc800078e020d */
[----:B------:R-:W-:-:S07]  /*0710*/  IMAD R25, R15, R19, R14 ;  /* 0x000000130f197224 */ /* 0x000fce00078e020e */
.L_x_4:
[----:B------:R-:W-:Y:S05]  /*0720*/  @!P2 BRA `(.L_x_3) ;  /* 0x000000000058a947 */ /* 0x000fea0003800000 */
[----:B------:R-:W-:Y:S01]  /*0730*/  ISETP.NE.AND P2, PT, R0, RZ, PT ;  /* 0x000000ff0000720c */ /* 0x000fe20003f45270 */
[----:B------:R-:W-:-:S12]  /*0740*/  @!P1 BRA `(.L_x_5) ;  /* 0x0000000000249947 */ /* 0x000fd80003800000 */
[C---:B------:R-:W-:Y:S02]  /*0750*/  LEA R4, R24.reuse, UR7, 0x2 ;  /* 0x0000000718047c11 */ /* 0x040fe4000f8e10ff */
[C---:B------:R-:W-:Y:S02]  /*0760*/  LEA R8, R24.reuse, UR8, 0x2 ;  /* 0x0000000818087c11 */ /* 0x040fe4000f8e10ff */
[----:B------:R-:W-:Y:S02]  /*0770*/  IADD3 R24, PT, PT, R24, 0x4, RZ ;  /* 0x0000000418187810 */ /* 0x000fe40007ffe0ff */
[----:B------:R-:W-:Y:S04]  /*0780*/  LDS.128 R4, [R4] ;  /* 0x0000000004047984 */ /* 0x000fe80000000c00 */
[----:B------:R-:W0:Y:S02]  /*0790*/  LDS.128 R8, [R8] ;  /* 0x0000000008087984 */ /* 0x000e240000000c00 */
[----:B0-----:R-:W-:-:S04]  /*07a0*/  IMAD R12, R4, R8, R25 ;  /* 0x00000008040c7224 */ /* 0x001fc800078e0219 */
[----:B------:R-:W-:-:S04]  /*07b0*/  IMAD R5, R5, R9, R12 ;  /* 0x0000000905057224 */ /* 0x000fc800078e020c */
[----:B------:R-:W-:-:S04]  /*07c0*/  IMAD R6, R6, R10, R5 ;  /* 0x0000000a06067224 */ /* 0x000fc800078e0205 */
[----:B------:R-:W-:-:S07]  /*07d0*/  IMAD R25, R7, R11, R6 ;  /* 0x0000000b07197224 */ /* 0x000fce00078e0206 */
.L_x_5:
[----:B------:R-:W-:Y:S05]  /*07e0*/  @!P2 BRA `(.L_x_3) ;  /* 0x000000000028a947 */ /* 0x000fea0003800000 */
[C---:B------:R-:W-:Y:S02]  /*07f0*/  LEA R4, R24.reuse, UR7, 0x2 ;  /* 0x0000000718047c11 */ /* 0x040fe4000f8e10ff */
[----:B------:R-:W-:Y:S02]  /*0800*/  LEA R8, R24, UR8, 0x2 ;  /* 0x0000000818087c11 */ /* 0x000fe4000f8e10ff */
[----:B------:R-:W-:Y:S02]  /*0810*/  ISETP.NE.AND P2, PT, R0, 0x1, PT ;  /* 0x000000010000780c */ /* 0x000fe40003f45270 */
[----:B------:R-:W-:Y:S04]  /*0820*/  LDS.128 R4, [R4] ;  /* 0x0000000004047984 */ /* 0x000fe80000000c00 */
[----:B------:R-:W0:Y:S02]  /*0830*/  LDS.128 R8, [R8] ;  /* 0x0000000008087984 */ /* 0x000e240000000c00 */
[----:B0-----:R-:W-:-:S05]  /*0840*/  IMAD R25, R4, R8, R25 ;  /* 0x0000000804197224 */ /* 0x001fca00078e0219 */
[----:B------:R-:W-:Y:S05]  /*0850*/  @!P2 BRA `(.L_x_3) ;  /* 0x00000000000ca947 */ /* 0x000fea0003800000 */
[----:B------:R-:W-:Y:S01]  /*0860*/  ISETP.NE.AND P2, PT, R0, 0x2, PT ;  /* 0x000000020000780c */ /* 0x000fe20003f45270 */
[----:B------:R-:W-:-:S12]  /*0870*/  IMAD R25, R5, R9, R25 ;  /* 0x0000000905197224 */ /* 0x000fd800078e0219 */
[----:B------:R-:W-:-:S07]  /*0880*/  @P2 IMAD R25, R6, R10, R25 ;  /* 0x0000000a06192224 */ /* 0x000fce00078e0219 */
.L_x_3:
[----:B------:R-:W0:Y:S01]  /*0890*/  LDCU UR7, c[0x0][0x3a0] ;  /* 0x00007400ff0777ac */ /* 0x000e220008000800 */
[----:B------:R-:W-:-:S04]  /*08a0*/  UIADD3 UR4, UPT, UPT, UR4, 0x1, URZ ;  /* 0x0000000104047890 */ /* 0x000fc8000fffe0ff */
[----:B0-----:R-:W-:-:S09]  /*08b0*/  UISETP.NE.AND UP0, UPT, UR4, UR7, UPT ;  /* 0x000000070400728c */ /* 0x001fd2000bf05270 */
[----:B------:R-:W-:Y:S05]  /*08c0*/  BRA.U UP0, `(.L_x_6) ;  /* 0xfffffff900a47547 */ /* 0x000fea000b83ffff */
.L_x_0:
[----:B0-----:R-:W0:Y:S01]  /*08d0*/  LDC.64 R2, c[0x0][0x390] ;  /* 0x0000e400ff027b82 */ /* 0x001e220000000a00 */
[----:B------:R-:W1:Y:S02]  /*08e0*/  LDCU UR4, c[0x0][0x3ac] ;  /* 0x00007580ff0477ac */ /* 0x000e640008000800 */
[----:B-1----:R-:W-:-:S04]  /*08f0*/  IMAD R23, R22, UR4, R23 ;  /* 0x0000000416177c24 */ /* 0x002fc8000f8e0217 */
[----:B0-----:R-:W-:-:S05]  /*0900*/  IMAD.WIDE.U32 R2, R23, 0x4, R2 ;  /* 0x0000000417027825 */ /* 0x001fca00078e0002 */
[----:B------:R-:W-:Y:S01]  /*0910*/  STG.E desc[UR10][R2.64], R25 ;  /* 0x0000001902007986 */ /* 0x000fe2000c10190a */
[----:B------:R-:W-:Y:S05]  /*0920*/  EXIT ;  /* 0x000000000000794d */ /* 0x000fea0003800000 */
.L_x_7:
[----:B------:R-:W-:-:S00]  /*0930*/  BRA `(.L_x_7) ;  /* 0xfffffffc00fc7947 */ /* 0x000fc0000383ffff */
[----:B------:R-:W-:-:S00]  /*0940*/  NOP ;  /* 0x0000000000007918 */ /* 0x000fc00000000000 */
        /* <DEDUP_REMOVED lines=11> */
.L_x_16:


//--------------------- .text._Z8d_conv2DPiS_S_iiiiii --------------------------
	.section	.text._Z8d_conv2DPiS_S_iiiiii,"ax",@progbits
	.align	128
        .global         _Z8d_conv2DPiS_S_iiiiii
        .type           _Z8d_conv2DPiS_S_iiiiii,@function
        .size           _Z8d_conv2DPiS_S_iiiiii,(.L_x_17 - _Z8d_conv2DPiS_S_iiiiii)
        .other          _Z8d_conv2DPiS_S_iiiiii,@"STO_CUDA_ENTRY STV_DEFAULT"
_Z8d_conv2DPiS_S_iiiiii:
.text._Z8d_conv2DPiS_S_iiiiii:
        /* <DEDUP_REMOVED lines=13> */
[----:B------:R-:W0:Y:S01]  /*00d0*/  LDC.64 R6, c[0x0][0x3a0] ;  /* 0x0000e800ff067b82 */ /* 0x000e220000000a00 */
[----:B------:R-:W1:Y:S01]  /*00e0*/  LDCU.64 UR6, c[0x0][0x358] ;  /* 0x00006b00ff0677ac */ /* 0x000e620008000a00 */
[----:B------:R-:W-:Y:S01]  /*00f0*/  HFMA2 R18, -RZ, RZ, 0, 0 ;  /* 0x00000000ff127431 */ /* 0x000fe200000001ff */
[----:B0-----:R-:W-:-:S04]  /*0100*/  VIMNMX R2, PT, PT, R6, R7, PT ;  /* 0x0000000706027248 */ /* 0x001fc80003fe0100 */
[----:B------:R-:W-:-:S13]  /*0110*/  ISETP.GE.AND P0, PT, R2, 0x1, PT ;  /* 0x000000010200780c */ /* 0x000fda0003f06270 */
[----:B-1----:R-:W-:Y:S05]  /*0120*/  @!P0 BRA `(.L_x_8) ;  /* 0x0000000c00848947 */ /* 0x002fea0003800000 */
[C---:B------:R-:W-:Y:S01]  /*0130*/  LOP3.LUT R5, R7.reuse, 0x7, RZ, 0xc0, !PT ;  /* 0x0000000707057812 */ /* 0x040fe200078ec0ff */
[----:B------:R-:W-:Y:S01]  /*0140*/  UMOV UR4, URZ ;  /* 0x000000ff00047c82 */ /* 0x000fe20008000000 */
[----:B------:R-:W-:Y:S02]  /*0150*/  LOP3.LUT R4, R7, 0xf, RZ, 0xc0, !PT ;  /* 0x0000000f07047812 */ /* 0x000fe400078ec0ff */
[----:B------:R-:W-:Y:S02]  /*0160*/  IADD3 R6, PT, PT, R5, -0x1, RZ ;  /* 0xffffffff05067810 */ /* 0x000fe40007ffe0ff */
[----:B------:R-:W-:Y:S02]  /*0170*/  IADD3 R2, PT, PT, R4, -0x1, RZ ;  /* 0xffffffff04027810 */ /* 0x000fe40007ffe0ff */
[----:B------:R-:W-:Y:S02]  /*0180*/  ISETP.GE.U32.AND P0, PT, R6, 0x3, PT ;  /* 0x000000030600780c */ /* 0x000fe40003f06070 */
[----:B------:R-:W-:-:S02]  /*0190*/  LOP3.LUT R6, R7, 0x7ffffff0, RZ, 0xc0, !PT ;  /* 0x7ffffff007067812 */ /* 0x000fc400078ec0ff */
[----:B------:R-:W-:Y:S02]  /*01a0*/  ISETP.GE.U32.AND P1, PT, R2, 0x7, PT ;  /* 0x000000070200780c */ /* 0x000fe40003f26070 */
[----:B------:R-:W-:Y:S02]  /*01b0*/  LOP3.LUT R7, R7, 0x3, RZ, 0xc0, !PT ;  /* 0x0000000307077812 */ /* 0x000fe400078ec0ff */
[----:B------:R-:W-:-:S09]  /*01c0*/  MOV R18, RZ ;  /* 0x000000ff00127202 */ /* 0x000fd20000000f00 */
.L_x_14:
[----:B------:R-:W0:Y:S01]  /*01d0*/  LDCU.64 UR10, c[0x0][0x3a0] ;  /* 0x00007400ff0a77ac */ /* 0x000e220008000a00 */
[----:B------:R-:W-:Y:S02]  /*01e0*/  IADD3 R11, PT, PT, R3, UR4, RZ ;  /* 0x00000004030b7c10 */ /* 0x000fe4000fffe0ff */
[----:B------:R-:W-:Y:S01]  /*01f0*/  MOV R9, RZ ;  /* 0x000000ff00097202 */ /* 0x000fe20000000f00 */
[----:B------:R-:W1:Y:S01]  /*0200*/  LDCU UR5, c[0x0][0x39c] ;  /* 0x00007380ff0577ac */ /* 0x000e620008000800 */
[----:B0-----:R-:W-:Y:S02]  /*0210*/  UISETP.GE.U32.AND UP0, UPT, UR11, 0x10, UPT ;  /* 0x000000100b00788c */ /* 0x001fe4000bf06070 */
[----:B------:R-:W-:Y:S02]  /*0220*/  UIMAD UR8, UR4, UR11, URZ ;  /* 0x0000000b040872a4 */ /* 0x000fe4000f8e02ff */
[----:B------:R-:W-:Y:S01]  /*0230*/  UIADD3 UR4, UPT, UPT, UR4, 0x1, URZ ;  /* 0x0000000104047890 */ /* 0x000fe2000fffe0ff */
[----:B-1----:R-:W-:-:S03]  /*0240*/  IMAD R2, R11, UR5, R0 ;  /* 0x000000050b027c24 */ /* 0x002fc6000f8e0200 */
[----:B------:R-:W-:Y:S01]  /*0250*/  UISETP.NE.AND UP1, UPT, UR4, UR10, UPT ;  /* 0x0000000a0400728c */ /* 0x000fe2000bf25270 */
[----:B------:R-:W-:Y:S10]  /*0260*/  BRA.U !UP0, `(.L_x_9) ;  /* 0x0000000508647547 */ /* 0x000ff4000b800000 */
[----:B------:R-:W-:-:S07]  /*0270*/  HFMA2 R9, -RZ, RZ, 0, 0 ;  /* 0x00000000ff097431 */ /* 0x000fce00000001ff */
.L_x_10:
[----:B------:R-:W0:Y:S01]  /*0280*/  LDC.64 R12, c[0x0][0x380] ;  /* 0x0000e000ff0c7b82 */ /* 0x000e220000000a00 */
[----:B------:R-:W-:Y:S02]  /*0290*/  IADD3 R8, PT, PT, R2, R9, RZ ;  /* 0x0000000902087210 */ /* 0x000fe40007ffe0ff */
[----:B------:R-:W-:Y:S02]  /*02a0*/  IADD3 R11, PT, PT, R9, UR8, RZ ;  /* 0x00000008090b7c10 */ /* 0x000fe4000fffe0ff */
[C---:B------:R-:W-:Y:S02]  /*02b0*/  IADD3 R17, PT, PT, R8.reuse, 0x1, RZ ;  /* 0x0000000108117810 */ /* 0x040fe40007ffe0ff */
[C---:B------:R-:W-:Y:S01]  /*02c0*/  IADD3 R25, PT, PT, R8.reuse, 0x2, RZ ;  /* 0x0000000208197810 */ /* 0x040fe20007ffe0ff */
[----:B------:R-:W1:Y:S01]  /*02d0*/  LDC.64 R14, c[0x0][0x388] ;  /* 0x0000e200ff0e7b82 */ /* 0x000e620000000a00 */
[----:B0-----:R-:W-:-:S04]  /*02e0*/  IMAD.WIDE.U32 R20, R8, 0x4, R12 ;  /* 0x0000000408147825 */ /* 0x001fc800078e000c */
[----:B------:R-:W-:Y:S01]  /*02f0*/  IMAD.WIDE.U32 R16, R17, 0x4, R12 ;  /* 0x0000000411107825 */ /* 0x000fe200078e000c */
[----:B------:R0:W2:Y:S03]  /*0300*/  LDG.E R19, desc[UR6][R20.64] ;  /* 0x0000000614137981 */ /* 0x0000a6000c1e1900 */
[----:B-1----:R-:W-:Y:S02]  /*0310*/  IMAD.WIDE.U32 R14, R11, 0x4, R14 ;  /* 0x000000040b0e7825 */ /* 0x002fe400078e000e */
[----:B------:R-:W3:Y:S02]  /*0320*/  LDG.E R16, desc[UR6][R16.64] ;  /* 0x0000000610107981 */ /* 0x000ee4000c1e1900 */
[----:B------:R-:W-:Y:S02]  /*0330*/  IMAD.WIDE.U32 R24, R25, 0x4, R12 ;  /* 0x0000000419187825 */ /* 0x000fe400078e000c */
[----:B------:R-:W2:Y:S04]  /*0340*/  LDG.E R10, desc[UR6][R14.64] ;  /* 0x000000060e0a7981 */ /* 0x000ea8000c1e1900 */
[----:B------:R-:W4:Y:S04]  /*0350*/  LDG.E R24, desc[UR6][R24.64] ;  /* 0x0000000618187981 */ /* 0x000f28000c1e1900 */
[----:B------:R-:W3:Y:S04]  /*0360*/  LDG.E R17, desc[UR6][R14.64+0x4] ;  /* 0x000004060e117981 */ /* 0x000ee8000c1e1900 */
[----:B------:R-:W4:Y:S01]  /*0370*/  LDG.E R11, desc[UR6][R14.64+0x8] ;  /* 0x000008060e0b7981 */ /* 0x000f22000c1e1900 */
[----:B------:R-:W-:-:S02]  /*0380*/  IADD3 R27, PT, PT, R8, 0x3, RZ ;  /* 0x00000003081b7810 */ /* 0x000fc40007ffe0ff */
[C---:B------:R-:W-:Y:S01]  /*0390*/  IADD3 R29, PT, PT, R8.reuse, 0x4, RZ ;  /* 0x00000004081d7810 */ /* 0x040fe20007ffe0ff */
[----:B------:R-:W5:Y:S01]  /*03a0*/  LDG.E R25, desc[UR6][R14.64+0xc] ;  /* 0x00000c060e197981 */ /* 0x000f62000c1e1900 */
[----:B------:R-:W-:Y:S01]  /*03b0*/  IADD3 R23, PT, PT, R8, 0x5, RZ ;  /* 0x0000000508177810 */ /* 0x000fe20007ffe0ff */
[----:B------:R-:W-:-:S04]  /*03c0*/  IMAD.WIDE.U32 R26, R27, 0x4, R12 ;  /* 0x000000041b1a7825 */ /* 0x000fc800078e000c */
[--C-:B------:R-:W-:Y:S01]  /*03d0*/  IMAD.WIDE.U32 R28, R29, 0x4, R12.reuse ;  /* 0x000000041d1c7825 */ /* 0x100fe200078e000c */
[----:B------:R-:W5:Y:S03]  /*03e0*/  LDG.E R22, desc[UR6][R26.64] ;  /* 0x000000061a167981 */ /* 0x000f66000c1e1900 */
[----:B0-----:R-:W-:Y:S02]  /*03f0*/  IMAD.WIDE.U32 R20, R23, 0x4, R12 ;  /* 0x0000000417147825 */ /* 0x001fe400078e000c */
[----:B------:R-:W5:Y:S04]  /*0400*/  LDG.E R28, desc[UR6][R28.64] ;  /* 0x000000061c1c7981 */ /* 0x000f68000c1e1900 */
[----:B------:R-:W5:Y:S04]  /*0410*/  LDG.E R23, desc[UR6][R14.64+0x10] ;  /* 0x000010060e177981 */ /* 0x000f68000c1e1900 */
[----:B------:R-:W5:Y:S04]  /*0420*/  LDG.E R27, desc[UR6][R14.64+0x18] ;  /* 0x000018060e1b7981 */ /* 0x000f68000c1e1900 */
[----:B------:R-:W5:Y:S01]  /*0430*/  LDG.E R29, desc[UR6][R14.64+0x1c] ;  /* 0x00001c060e1d7981 */ /* 0x000f62000c1e1900 */
[----:B--2---:R-:W-:Y:S01]  /*0440*/  IMAD R19, R19, R10, R18 ;  /* 0x0000000a13137224 */ /* 0x004fe200078e0212 */
[----:B------:R-:W-:-:S02]  /*0450*/  IADD3 R18, PT, PT, R8, 0x6, RZ ;  /* 0x0000000608127810 */ /* 0x000fc40007ffe0ff */
[----:B------:R0:W2:Y:S01]  /*0460*/  LDG.E R10, desc[UR6][R20.64] ;  /* 0x00000006140a7981 */ /* 0x0000a2000c1e1900 */
[----:B---3--:R-:W-:Y:S02]  /*0470*/  IMAD R19, R16, R17, R19 ;  /* 0x0000001110137224 */ /* 0x008fe400078e0213 */
[----:B------:R-:W-:Y:S01]  /*0480*/  IMAD.WIDE.U32 R16, R18, 0x4, R12 ;  /* 0x0000000412107825 */ /* 0x000fe200078e000c */
[----:B0-----:R-:W-:-:S03]  /*0490*/  IADD3 R21, PT, PT, R8, 0x7, RZ ;  /* 0x0000000708157810 */ /* 0x001fc60007ffe0ff */
[----:B----4-:R-:W-:Y:S01]  /*04a0*/  IMAD R24, R24, R11, R19 ;  /* 0x0000000b18187224 */ /* 0x010fe200078e0213 */
[----:B------:R0:W3:Y:S01]  /*04b0*/  LDG.E R26, desc[UR6][R16.64] ;  /* 0x00000006101a7981 */ /* 0x0000e2000c1e1900 */
[----:B------:R-:W-:-:S03]  /*04c0*/  IMAD.WIDE.U32 R18, R21, 0x4, R12 ;  /* 0x0000000415127825 */ /* 0x000fc600078e000c */
[----:B------:R-:W2:Y:S01]  /*04d0*/  LDG.E R11, desc[UR6][R14.64+0x14] ;  /* 0x000014060e0b7981 */ /* 0x000ea2000c1e1900 */
[----:B------:R-:W-:-:S03]  /*04e0*/  IADD3 R21, PT, PT, R8, 0x8, RZ ;  /* 0x0000000808157810 */ /* 0x000fc60007ffe0ff */
[----:B------:R-:W4:Y:S02]  /*04f0*/  LDG.E R18, desc[UR6][R18.64] ;  /* 0x0000000612127981 */ /* 0x000f24000c1e1900 */
[----:B------:R-:W-:-:S06]  /*0500*/  IMAD.WIDE.U32 R20, R21, 0x4, R12 ;  /* 0x0000000415147825 */ /* 0x000fcc00078e000c */
[----:B------:R1:W4:Y:S04]  /*0510*/  LDG.E R20, desc[UR6][R20.64] ;  /* 0x0000000614147981 */ /* 0x000328000c1e1900 */
[----:B------:R-:W4:Y:S01]  /*0520*/  LDG.E R19, desc[UR6][R14.64+0x20] ;  /* 0x000020060e137981 */ /* 0x000f22000c1e1900 */
[----:B-----5:R-:W-:Y:S01]  /*0530*/  IMAD R22, R22, R25, R24 ;  /* 0x0000001916167224 */ /* 0x020fe200078e0218 */
[----:B------:R-:W-:-:S03]  /*0540*/  IADD3 R25, PT, PT, R8, 0x9, RZ ;  /* 0x0000000908197810 */ /* 0x000fc60007ffe0ff */
[----:B------:R-:W-:Y:S01]  /*0550*/  IMAD R22, R28, R23, R22 ;  /* 0x000000171c167224 */ /* 0x000fe200078e0216 */
[C---:B------:R-:W-:Y:S01]  /*0560*/  IADD3 R23, PT, PT, R8.reuse, 0xa, RZ ;  /* 0x0000000a08177810 */ /* 0x040fe20007ffe0ff */
[--C-:B0-----:R-:W-:Y:S01]  /*0570*/  IMAD.WIDE.U32 R16, R25, 0x4, R12.reuse ;  /* 0x0000000419107825 */ /* 0x101fe200078e000c */
[C---:B------:R-:W-:Y:S01]  /*0580*/  IADD3 R25, PT, PT, R8.reuse, 0xc, RZ ;  /* 0x0000000c08197810 */ /* 0x040fe20007ffe0ff */
[----:B------:R-:W5:Y:S04]  /*0590*/  LDG.E R28, desc[UR6][R14.64+0x30] ;  /* 0x000030060e1c7981 */ /* 0x000f68000c1e1900 */
[----:B------:R-:W5:Y:S01]  /*05a0*/  LDG.E R16, desc[UR6][R16.64] ;  /* 0x0000000610107981 */ /* 0x000f62000c1e1900 */
[----:B------:R-:W-:Y:S01]  /*05b0*/  IMAD.WIDE.U32 R24, R25, 0x4, R12 ;  /* 0x0000000419187825 */ /* 0x000fe200078e000c */
[----:B-1----:R-:W-:-:S05]  /*05c0*/  IADD3 R21, PT, PT, R8, 0xe, RZ ;  /* 0x0000000e08157810 */ /* 0x002fca0007ffe0ff */
[----:B------:R-:W5:Y:S04]  /*05d0*/  LDG.E R24, desc[UR6][R24.64] ;  /* 0x0000000618187981 */ /* 0x000f68000c1e1900 */
[----:B------:R-:W5:Y:S04]  /*05e0*/  LDG.E R17, desc[UR6][R14.64+0x28] ;  /* 0x000028060e117981 */ /* 0x000f68000c1e1900 */
[----:B------:R-:W5:Y:S01]  /*05f0*/  LDG.E R25, desc[UR6][R14.64+0x3c] ;  /* 0x00003c060e197981 */ /* 0x000f62000c1e1900 */
[----:B--2---:R-:W-:Y:S02]  /*0600*/  IMAD R22, R10, R11, R22 ;  /* 0x0000000b0a167224 */ /* 0x004fe400078e0216 */
[----:B------:R-:W-:Y:S01]  /*0610*/  IMAD.WIDE.U32 R10, R23, 0x4, R12 ;  /* 0x00000004170a7825 */ /* 0x000fe200078e000c */
[----:B------:R-:W-:-:S03]  /*0620*/  IADD3 R23, PT, PT, R8, 0xd, RZ ;  /* 0x0000000d08177810 */ /* 0x000fc60007ffe0ff */
[----:B---3--:R-:W-:Y:S01]  /*0630*/  IMAD R22, R26, R27, R22 ;  /* 0x0000001b1a167224 */ /* 0x008fe200078e0216 */
[----:B------:R-:W-:Y:S01]  /*0640*/  IADD3 R27, PT, PT, R8, 0xb, RZ ;  /* 0x0000000b081b7810 */ /* 0x000fe20007ffe0ff */
[----:B------:R-:W2:Y:S02]  /*0650*/  LDG.E R10, desc[UR6][R10.64] ;  /* 0x000000060a0a7981 */ /* 0x000ea4000c1e1900 */
[----:B----4-:R-:W-:Y:S02]  /*0660*/  IMAD R18, R18, R29, R22 ;  /* 0x0000001d12127224 */ /* 0x010fe400078e0216 */
[----:B------:R-:W5:Y:S01]  /*0670*/  LDG.E R29, desc[UR6][R14.64+0x24] ;  /* 0x000024060e1d7981 */ /* 0x000f62000c1e1900 */
[----:B------:R-:W-:-:S04]  /*0680*/  IMAD.WIDE.U32 R22, R23, 0x4, R12 ;  /* 0x0000000417167825 */ /* 0x000fc800078e000c */
[----:B------:R-:W-:Y:S01]  /*0690*/  IMAD.WIDE.U32 R26, R27, 0x4, R12 ;  /* 0x000000041b1a7825 */ /* 0x000fe200078e000c */
[----:B------:R-:W3:Y:S04]  /*06a0*/  LDG.E R11, desc[UR6][R14.64+0x38] ;  /* 0x000038060e0b7981 */ /* 0x000ee8000c1e1900 */
[----:B------:R-:W4:Y:S04]  /*06b0*/  LDG.E R22, desc[UR6][R22.64] ;  /* 0x0000000616167981 */ /* 0x000f28000c1e1900 */
[----:B------:R0:W3:Y:S01]  /*06c0*/  LDG.E R26, desc[UR6][R26.64] ;  /* 0x000000061a1a7981 */ /* 0x0000e2000c1e1900 */
[----:B------:R-:W-:-:S03]  /*06d0*/  IMAD R19, R20, R19, R18 ;  /* 0x0000001314137224 */ /* 0x000fc600078e0212 */
[----:B------:R-:W3:Y:S01]  /*06e0*/  LDG.E R23, desc[UR6][R14.64+0x2c] ;  /* 0x00002c060e177981 */ /* 0x000ee2000c1e1900 */
[--C-:B------:R-:W-:Y:S01]  /*06f0*/  IMAD.WIDE.U32 R20, R21, 0x4, R12.reuse ;  /* 0x0000000415147825 */ /* 0x100fe200078e000c */
[----:B0-----:R-:W-:Y:S02]  /*0700*/  IADD3 R27, PT, PT, R8, 0xf, RZ ;  /* 0x0000000f081b7810 */ /* 0x001fe40007ffe0ff */
[----:B------:R-:W4:Y:S03]  /*0710*/  LDG.E R18, desc[UR6][R14.64+0x34] ;  /* 0x000034060e127981 */ /* 0x000f26000c1e1900 */
[----:B------:R-:W-:Y:S01]  /*0720*/  IMAD.WIDE.U32 R12, R27, 0x4, R12 ;  /* 0x000000041b0c7825 */ /* 0x000fe200078e000c */
[----:B------:R-:W4:Y:S05]  /*0730*/  LDG.E R20, desc[UR6][R20.64] ;  /* 0x0000000614147981 */ /* 0x000f2a000c1e1900 */
[----:B------:R-:W4:Y:S01]  /*0740*/  LDG.E R12, desc[UR6][R12.64] ;  /* 0x000000060c0c7981 */ /* 0x000f22000c1e1900 */
[----:B------:R-:W-:-:S04]  /*0750*/  IADD3 R9, PT, PT, R9, 0x10, RZ ;  /* 0x0000001009097810 */ /* 0x000fc80007ffe0ff */
[----:B------:R-:W-:Y:S01]  /*0760*/  ISETP.NE.AND P2, PT, R9, R6, PT ;  /* 0x000000060900720c */ /* 0x000fe20003f45270 */
[----:B-----5:R-:W-:-:S04]  /*0770*/  IMAD R16, R16, R29, R19 ;  /* 0x0000001d10107224 */ /* 0x020fc800078e0213 */
[----:B--2---:R-:W-:-:S04]  /*0780*/  IMAD R10, R10, R17, R16 ;  /* 0x000000110a0a7224 */ /* 0x004fc800078e0210 */
[----:B---3--:R-:W-:-:S04]  /*0790*/  IMAD R23, R26, R23, R10 ;  /* 0x000000171a177224 */ /* 0x008fc800078e020a */
[----:B------:R-:W-:-:S04]  /*07a0*/  IMAD R23, R24, R28, R23 ;  /* 0x0000001c18177224 */ /* 0x000fc800078e0217 */
[----:B----4-:R-:W-:-:S04]  /*07b0*/  IMAD R18, R22, R18, R23 ;  /* 0x0000001216127224 */ /* 0x010fc800078e0217 */
[----:B------:R-:W-:-:S04]  /*07c0*/  IMAD R18, R20, R11, R18 ;  /* 0x0000000b14127224 */ /* 0x000fc800078e0212 */
[----:B------:R-:W-:Y:S01]  /*07d0*/  IMAD R18, R12, R25, R18 ;  /* 0x000000190c127224 */ /* 0x000fe200078e0212 */
[----:B------:R-:W-:Y:S06]  /*07e0*/  @P2 BRA `(.L_x_10) ;  /* 0xfffffff800a42947 */ /* 0x000fec000383ffff */
[----:B------:R-:W-:-:S07]  /*07f0*/  MOV R9, R6 ;  /* 0x0000000600097202 */ /* 0x000fce0000000f00 */
.L_x_9:
[----:B------:R-:W-:-:S13]  /*0800*/  ISETP.NE.AND P2, PT, R4, RZ, PT ;  /* 0x000000ff0400720c */ /* 0x000fda0003f45270 */
[----:B------:R-:W-:Y:S05]  /*0810*/  @!P2 BRA `(.L_x_11) ;  /* 0x0000000400c4a947 */ /* 0x000fea0003800000 */
[----:B------:R-:W-:Y:S01]  /*0820*/  ISETP.NE.AND P2, PT, R5, RZ, PT ;  /* 0x000000ff0500720c */ /* 0x000fe20003f45270 */
[----:B------:R-:W-:-:S12]  /*0830*/  @!P1 BRA `(.L_x_12) ;  /* 0x0000000000c89947 */ /* 0x000fd80003800000 */
[----:B------:R-:W0:Y:S01]  /*0840*/  LDC.64 R20, c[0x0][0x388] ;  /* 0x0000e200ff147b82 */ /* 0x000e220000000a00 */
[----:B------:R-:W-:Y:S02]  /*0850*/  IADD3 R11, PT, PT, R9, UR8, RZ ;  /* 0x00000008090b7c10 */ /* 0x000fe4000fffe0ff */
[----:B------:R-:W-:-:S05]  /*0860*/  IADD3 R17, PT, PT, R2, R9, RZ ;  /* 0x0000000902117210 */ /* 0x000fca0007ffe0ff */
[----:B------:R-:W1:Y:S08]  /*0870*/  LDC.64 R14, c[0x0][0x380] ;  /* 0x0000e000ff0e7b82 */ /* 0x000e700000000a00 */
[----:B------:R-:W2:Y:S01]  /*0880*/  LDC.64 R28, c[0x0][0x388] ;  /* 0x0000e200ff1c7b82 */ /* 0x000ea20000000a00 */
[----:B0-----:R-:W-:-:S05]  /*0890*/  IMAD.WIDE.U32 R20, R11, 0x4, R20 ;  /* 0x000000040b147825 */ /* 0x001fca00078e0014 */
[----:B------:R0:W3:Y:S01]  /*08a0*/  LDG.E R13, desc[UR6][R20.64] ;  /* 0x00000006140d7981 */ /* 0x0000e2000c1e1900 */
[----:B-1----:R-:W-:-:S05]  /*08b0*/  IMAD.WIDE.U32 R22, R17, 0x4, R14 ;  /* 0x0000000411167825 */ /* 0x002fca00078e000e */
[----:B------:R-:W3:Y:S01]  /*08c0*/  LDG.E R12, desc[UR6][R22.64] ;  /* 0x00000006160c7981 */ /* 0x000ee2000c1e1900 */
[----:B------:R-:W-:Y:S02]  /*08d0*/  IADD3 R16, P3, PT, R9, UR8, RZ ;  /* 0x0000000809107c10 */ /* 0x000fe4000ff7e0ff */
[C---:B------:R-:W-:Y:S02]  /*08e0*/  IADD3 R11, PT, PT, R17.reuse, 0x2, RZ ;  /* 0x00000002110b7810 */ /* 0x040fe40007ffe0ff */
[C---:B------:R-:W-:Y:S02]  /*08f0*/  IADD3 R27, PT, PT, R17.reuse, 0x1, RZ ;  /* 0x00000001111b7810 */ /* 0x040fe40007ffe0ff */
[----:B------:R-:W-:Y:S02]  /*0900*/  IADD3 R25, PT, PT, R17, 0x3, RZ ;  /* 0x0000000311197810 */ /* 0x000fe40007ffe0ff */
[----:B------:R-:W-:Y:S02]  /*0910*/  IADD3.X R19, PT, PT, RZ, RZ, RZ, P3, !PT ;  /* 0x000000ffff137210 */ /* 0x000fe40001ffe4ff */
[----:B--2---:R-:W-:Y:S01]  /*0920*/  LEA R28, P3, R16, R28, 0x2 ;  /* 0x0000001c101c7211 */ /* 0x004fe200078610ff */
[----:B------:R-:W-:-:S03]  /*0930*/  IMAD.WIDE.U32 R10, R11, 0x4, R14 ;  /* 0x000000040b0a7825 */ /* 0x000fc600078e000e */
[----:B------:R-:W-:Y:S01]  /*0940*/  LEA.HI.X R29, R16, R29, R19, 0x2, P3 ;  /* 0x0000001d101d7211 */ /* 0x000fe200018f1413 */
[--C-:B------:R-:W-:Y:S02]  /*0950*/  IMAD.WIDE.U32 R26, R27, 0x4, R14.reuse ;  /* 0x000000041b1a7825 */ /* 0x100fe400078e000e */
[----:B------:R-:W2:Y:S02]  /*0960*/  LDG.E R10, desc[UR6][R10.64] ;  /* 0x000000060a0a7981 */ /* 0x000ea4000c1e1900 */
[----:B0-----:R-:W-:Y:S01]  /*0970*/  IMAD.WIDE.U32 R20, R25, 0x4, R14 ;  /* 0x0000000419147825 */ /* 0x001fe200078e000e */
[C---:B------:R-:W-:Y:S01]  /*0980*/  IADD3 R19, PT, PT, R17.reuse, 0x4, RZ ;  /* 0x0000000411137810 */ /* 0x040fe20007ffe0ff */
[----:B------:R-:W4:Y:S04]  /*0990*/  LDG.E R8, desc[UR6][R26.64] ;  /* 0x000000061a087981 */ /* 0x000f28000c1e1900 */
[----:B------:R-:W2:Y:S04]  /*09a0*/  LDG.E R23, desc[UR6][R28.64+0x8] ;  /* 0x000008061c177981 */ /* 0x000ea8000c1e1900 */
[----:B------:R0:W5:Y:S01]  /*09b0*/  LDG.E R11, desc[UR6][R20.64] ;  /* 0x00000006140b7981 */ /* 0x000162000c1e1900 */
[----:B------:R-:W-:-:S03]  /*09c0*/  IADD3 R16, PT, PT, R17, 0x6, RZ ;  /* 0x0000000611107810 */ /* 0x000fc60007ffe0ff */
[----:B------:R-:W5:Y:S04]  /*09d0*/  LDG.E R22, desc[UR6][R28.64+0xc] ;  /* 0x00000c061c167981 */ /* 0x000f68000c1e1900 */
[----:B------:R-:W5:Y:S01]  /*09e0*/  LDG.E R24, desc[UR6][R28.64+0x10] ;  /* 0x000010061c187981 */ /* 0x000f62000c1e1900 */
[----:B0-----:R-:W-:-:S03]  /*09f0*/  IADD3 R21, PT, PT, R17, 0x5, RZ ;  /* 0x0000000511157810 */ /* 0x001fc60007ffe0ff */
[----:B------:R-:W5:Y:S02]  /*0a00*/  LDG.E R25, desc[UR6][R28.64+0x14] ;  /* 0x000014061c197981 */ /* 0x000f64000c1e1900 */
[--C-:B------:R-:W-:Y:S02]  /*0a10*/  IMAD.WIDE.U32 R20, R21, 0x4, R14.reuse ;  /* 0x0000000415147825 */ /* 0x100fe400078e000e */
[----:B------:R-:W5:Y:S04]  /*0a20*/  LDG.E R26, desc[UR6][R28.64+0x18] ;  /* 0x000018061c1a7981 */ /* 0x000f68000c1e1900 */
[----:B------:R-:W5:Y:S04]  /*0a30*/  LDG.E R27, desc[UR6][R28.64+0x1c] ;  /* 0x00001c061c1b7981 */ /* 0x000f68000c1e1900 */
[----:B------:R0:W5:Y:S02]  /*0a40*/  LDG.E R20, desc[UR6][R20.64] ;  /* 0x0000000614147981 */ /* 0x000164000c1e1900 */
[----:B0-----:R-:W-:Y:S01]  /*0a50*/  IADD3 R21, PT, PT, R17, 0x7, RZ ;  /* 0x0000000711157810 */ /* 0x001fe20007ffe0ff */
[----:B------:R-:W-:-:S06]  /*0a60*/  IMAD.WIDE.U32 R16, R16, 0x4, R14 ;  /* 0x0000000410107825 */ /* 0x000fcc00078e000e */
[----:B------:R-:W5:Y:S01]  /*0a70*/  LDG.E R17, desc[UR6][R16.64] ;  /* 0x0000000610117981 */ /* 0x000f62000c1e1900 */
[----:B---3--:R-:W-:-:S03]  /*0a80*/  IMAD R13, R12, R13, R18 ;  /* 0x0000000d0c0d7224 */ /* 0x008fc600078e0212 */
[----:B------:R-:W4:Y:S01]  /*0a90*/  LDG.E R12, desc[UR6][R28.64+0x4] ;  /* 0x000004061c0c7981 */ /* 0x000f22000c1e1900 */
[----:B------:R-:W-:-:S06]  /*0aa0*/  IMAD.WIDE.U32 R18, R19, 0x4, R14 ;  /* 0x0000000413127825 */ /* 0x000fcc00078e000e */
[----:B------:R-:W3:Y:S01]  /*0ab0*/  LDG.E R19, desc[UR6][R18.64] ;  /* 0x0000000612137981 */ /* 0x000ee2000c1e1900 */
[----:B------:R-:W-:-:S06]  /*0ac0*/  IMAD.WIDE.U32 R14, R21, 0x4, R14 ;  /* 0x00000004150e7825 */ /* 0x000fcc00078e000e */
[----:B------:R-:W3:Y:S01]  /*0ad0*/  LDG.E R14, desc[UR6][R14.64] ;  /* 0x000000060e0e7981 */ /* 0x000ee2000c1e1900 */
[----:B------:R-:W-:Y:S01]  /*0ae0*/  IADD3 R9, PT, PT, R9, 0x8, RZ ;  /* 0x0000000809097810 */ /* 0x000fe20007ffe0ff */
[----:B----4-:R-:W-:-:S04]  /*0af0*/  IMAD R8, R8, R12, R13 ;  /* 0x0000000c08087224 */ /* 0x010fc800078e020d */
[----:B--2---:R-:W-:-:S04]  /*0b00*/  IMAD R8, R10, R23, R8 ;  /* 0x000000170a087224 */ /* 0x004fc800078e0208 */
[----:B-----5:R-:W-:-:S04]  /*0b10*/  IMAD R8, R11, R22, R8 ;  /* 0x000000160b087224 */ /* 0x020fc800078e0208 */
[----:B---3--:R-:W-:-:S04]  /*0b20*/  IMAD R8, R19, R24, R8 ;  /* 0x0000001813087224 */ /* 0x008fc800078e0208 */
[----:B------:R-:W-:-:S04]  /*0b30*/  IMAD R8, R20, R25, R8 ;  /* 0x0000001914087224 */ /* 0x000fc800078e0208 */
[----:B------:R-:W-:-:S04]  /*0b40*/  IMAD R8, R17, R26, R8 ;  /* 0x0000001a11087224 */ /* 0x000fc800078e0208 */
[----:B------:R-:W-:-:S07]  /*0b50*/  IMAD R18, R14, R27, R8 ;  /* 0x0000001b0e127224 */ /* 0x000fce00078e0208 */
.L_x_12:
[----:B------:R-:W-:Y:S05]  /*0b60*/  @!P2 BRA `(.L_x_11) ;  /* 0x0000000000f0a947 */ /* 0x000fea0003800000 */
[----:B------:R-:W-:Y:S01]  /*0b70*/  ISETP.NE.AND P2, PT, R7, RZ, PT ;  /* 0x000000ff0700720c */ /* 0x000fe20003f45270 */
[----:B------:R-:W-:-:S12]  /*0b80*/  @!P0 BRA `(.L_x_13) ;  /* 0x0000000000788947 */ /* 0x000fd80003800000 */
[----:B------:R-:W0:Y:S01]  /*0b90*/  LDC.64 R12, c[0x0][0x388] ;  /* 0x0000e200ff0c7b82 */ /* 0x000e220000000a00 */
[C---:B------:R-:W-:Y:S02]  /*0ba0*/  IADD3 R15, PT, PT, R9.reuse, UR8, RZ ;  /* 0x00000008090f7c10 */ /* 0x040fe4000fffe0ff */
[----:B------:R-:W-:Y:S02]  /*0bb0*/  IADD3 R19, PT, PT, R2, R9, RZ ;  /* 0x0000000902137210 */ /* 0x000fe40007ffe0ff */
[----:B------:R-:W-:Y:S02]  /*0bc0*/  IADD3 R8, P3, PT, R9, UR8, RZ ;  /* 0x0000000809087c10 */ /* 0x000fe4000ff7e0ff */
[----:B------:R-:W-:Y:S01]  /*0bd0*/  IADD3 R17, PT, PT, R19, 0x1, RZ ;  /* 0x0000000113117810 */ /* 0x000fe20007ffe0ff */
[----:B------:R-:W1:Y:S01]  /*0be0*/  LDC.64 R20, c[0x0][0x380] ;  /* 0x0000e000ff147b82 */ /* 0x000e620000000a00 */
[----:B------:R-:W-:-:S07]  /*0bf0*/  IADD3.X R22, PT, PT, RZ, RZ, RZ, P3, !PT ;  /* 0x000000ffff167210 */ /* 0x000fce0001ffe4ff */
[----:B------:R-:W2:Y:S01]  /*0c00*/  LDC.64 R10, c[0x0][0x388] ;  /* 0x0000e200ff0a7b82 */ /* 0x000ea20000000a00 */
[----:B------:R-:W-:Y:S01]  /*0c10*/  IADD3 R23, PT, PT, R19, 0x2, RZ ;  /* 0x0000000213177810 */ /* 0x000fe20007ffe0ff */
[----:B0-----:R-:W-:-:S06]  /*0c20*/  IMAD.WIDE.U32 R12, R15, 0x4, R12 ;  /* 0x000000040f0c7825 */ /* 0x001fcc00078e000c */
[----:B------:R-:W3:Y:S01]  /*0c30*/  LDG.E R13, desc[UR6][R12.64] ;  /* 0x000000060c0d7981 */ /* 0x000ee2000c1e1900 */
[C---:B-1----:R-:W-:Y:S01]  /*0c40*/  IMAD.WIDE.U32 R14, R19.reuse, 0x4, R20 ;  /* 0x00000004130e7825 */ /* 0x042fe200078e0014 */
[----:B------:R-:W-:-:S03]  /*0c50*/  IADD3 R19, PT, PT, R19, 0x3, RZ ;  /* 0x0000000313137810 */ /* 0x000fc60007ffe0ff */
[----:B------:R-:W-:Y:S02]  /*0c60*/  IMAD.WIDE.U32 R16, R17, 0x4, R20 ;  /* 0x0000000411107825 */ /* 0x000fe400078e0014 */
[----:B------:R-:W3:Y:S01]  /*0c70*/  LDG.E R14, desc[UR6][R14.64] ;  /* 0x000000060e0e7981 */ /* 0x000ee2000c1e1900 */
[----:B--2---:R-:W-:-:S03]  /*0c80*/  LEA R10, P3, R8, R10, 0x2 ;  /* 0x0000000a080a7211 */ /* 0x004fc600078610ff */
[----:B------:R-:W2:Y:S01]  /*0c90*/  LDG.E R16, desc[UR6][R16.64] ;  /* 0x0000000610107981 */ /* 0x000ea2000c1e1900 */
[----:B------:R-:W-:Y:S01]  /*0ca0*/  LEA.HI.X R11, R8, R11, R22, 0x2, P3 ;  /* 0x0000000b080b7211 */ /* 0x000fe200018f1416 */
[----:B------:R-:W-:-:S04]  /*0cb0*/  IMAD.WIDE.U32 R22, R23, 0x4, R20 ;  /* 0x0000000417167825 */ /* 0x000fc800078e0014 */
[----:B------:R-:W2:Y:S01]  /*0cc0*/  LDG.E R8, desc[UR6][R10.64+0x4] ;  /* 0x000004060a087981 */ /* 0x000ea2000c1e1900 */
[----:B------:R-:W-:-:S03]  /*0cd0*/  IMAD.WIDE.U32 R20, R19, 0x4, R20 ;  /* 0x0000000413147825 */ /* 0x000fc600078e0014 */
[----:B------:R-:W4:Y:S04]  /*0ce0*/  LDG.E R23, desc[UR6][R22.64] ;  /* 0x0000000616177981 */ /* 0x000f28000c1e1900 */
[----:B------:R-:W4:Y:S04]  /*0cf0*/  LDG.E R19, desc[UR6][R10.64+0x8] ;  /* 0x000008060a137981 */ /* 0x000f28000c1e1900 */
[----:B------:R-:W5:Y:S04]  /*0d00*/  LDG.E R21, desc[UR6][R20.64] ;  /* 0x0000000614157981 */ /* 0x000f68000c1e1900 */
[----:B------:R-:W5:Y:S01]  /*0d10*/  LDG.E R12, desc[UR6][R10.64+0xc] ;  /* 0x00000c060a0c7981 */ /* 0x000f62000c1e1900 */
[----:B------:R-:W-:Y:S01]  /*0d20*/  IADD3 R9, PT, PT, R9, 0x4, RZ ;  /* 0x0000000409097810 */ /* 0x000fe20007ffe0ff */
[----:B---3--:R-:W-:-:S04]  /*0d30*/  IMAD R13, R14, R13, R18 ;  /* 0x0000000d0e0d7224 */ /* 0x008fc800078e0212 */
[----:B--2---:R-:W-:-:S04]  /*0d40*/  IMAD R8, R16, R8, R13 ;  /* 0x0000000810087224 */ /* 0x004fc800078e020d */
[----:B----4-:R-:W-:-:S04]  /*0d50*/  IMAD R8, R23, R19, R8 ;  /* 0x0000001317087224 */ /* 0x010fc800078e0208 */
[----:B-----5:R-:W-:-:S07]  /*0d60*/  IMAD R18, R21, R12, R8 ;  /* 0x0000000c15127224 */ /* 0x020fce00078e0208 */
.L_x_13:
[----:B------:R-:W-:Y:S05]  /*0d70*/  @!P2 BRA `(.L_x_11) ;  /* 0x00000000006ca947 */ /* 0x000fea0003800000 */
[----:B------:R-:W0:Y:S01]  /*0d80*/  LDC.64 R14, c[0x0][0x388] ;  /* 0x0000e200ff0e7b82 */ /* 0x000e220000000a00 */
[----:B------:R-:W-:Y:S02]  /*0d90*/  IADD3 R13, PT, PT, R9, UR8, RZ ;  /* 0x00000008090d7c10 */ /* 0x000fe4000fffe0ff */
[----:B------:R-:W-:-:S05]  /*0da0*/  IADD3 R17, PT, PT, R2, R9, RZ ;  /* 0x0000000902117210 */ /* 0x000fca0007ffe0ff */
[----:B------:R-:W1:Y:S01]  /*0db0*/  LDC.64 R10, c[0x0][0x380] ;  /* 0x0000e000ff0a7b82 */ /* 0x000e620000000a00 */
[----:B0-----:R-:W-:-:S06]  /*0dc0*/  IMAD.WIDE.U32 R14, R13, 0x4, R14 ;  /* 0x000000040d0e7825 */ /* 0x001fcc00078e000e */
[----:B------:R-:W2:Y:S01]  /*0dd0*/  LDG.E R14, desc[UR6][R14.64] ;  /* 0x000000060e0e7981 */ /* 0x000ea2000c1e1900 */
[----:B-1----:R-:W-:-:S06]  /*0de0*/  IMAD.WIDE.U32 R12, R17, 0x4, R10 ;  /* 0x00000004110c7825 */ /* 0x002fcc00078e000a */
[----:B------:R-:W2:Y:S01]  /*0df0*/  LDG.E R13, desc[UR6][R12.64] ;  /* 0x000000060c0d7981 */ /* 0x000ea2000c1e1900 */
[----:B------:R-:W-:Y:S01]  /*0e00*/  ISETP.NE.AND P2, PT, R7, 0x1, PT ;  /* 0x000000010700780c */ /* 0x000fe20003f45270 */
[----:B--2---:R-:W-:-:S12]  /*0e10*/  IMAD R18, R13, R14, R18 ;  /* 0x0000000e0d127224 */ /* 0x004fd800078e0212 */
[----:B------:R-:W-:Y:S05]  /*0e20*/  @!P2 BRA `(.L_x_11) ;  /* 0x000000000040a947 */ /* 0x000fea0003800000 */
[----:B------:R-:W0:Y:S01]  /*0e30*/  LDC.64 R12, c[0x0][0x388] ;  /* 0x0000e200ff0c7b82 */ /* 0x000e220000000a00 */
[----:B------:R-:W-:Y:S02]  /*0e40*/  ISETP.NE.AND P2, PT, R7, 0x2, PT ;  /* 0x000000020700780c */ /* 0x000fe40003f45270 */
[----:B------:R-:W-:Y:S02]  /*0e50*/  IADD3 R2, P3, PT, R9, UR8, RZ ;  /* 0x0000000809027c10 */ /* 0x000fe4000ff7e0ff */
[----:B------:R-:W-:Y:S02]  /*0e60*/  IADD3 R15, PT, PT, R17, 0x1, RZ ;  /* 0x00000001110f7810 */ /* 0x000fe40007ffe0ff */
[----:B------:R-:W-:-:S03]  /*0e70*/  IADD3.X R9, PT, PT, RZ, RZ, RZ, P3, !PT ;  /* 0x000000ffff097210 */ /* 0x000fc60001ffe4ff */
[----:B------:R-:W-:-:S04]  /*0e80*/  IMAD.WIDE.U32 R14, R15, 0x4, R10 ;  /* 0x000000040f0e7825 */ /* 0x000fc800078e000a */
[----:B------:R-:W-:Y:S02]  /*0e90*/  @P2 IADD3 R17, PT, PT, R17, 0x2, RZ ;  /* 0x0000000211112810 */ /* 0x000fe40007ffe0ff */
[----:B------:R-:W2:Y:S01]  /*0ea0*/  LDG.E R15, desc[UR6][R14.64] ;  /* 0x000000060e0f7981 */ /* 0x000ea2000c1e1900 */
[C---:B0-----:R-:W-:Y:S02]  /*0eb0*/  LEA R8, P3, R2.reuse, R12, 0x2 ;  /* 0x0000000c02087211 */ /* 0x041fe400078610ff */
[----:B------:R-:W-:Y:S02]  /*0ec0*/  @P2 IMAD.WIDE.U32 R10, R17, 0x4, R10 ;  /* 0x00000004110a2825 */ /* 0x000fe400078e000a */
[----:B------:R-:W-:-:S04]  /*0ed0*/  LEA.HI.X R9, R2, R13, R9, 0x2, P3 ;  /* 0x0000000d02097211 */ /* 0x000fc800018f1409 */
[----:B------:R-:W3:Y:S04]  /*0ee0*/  @P2 LDG.E R11, desc[UR6][R10.64] ;  /* 0x000000060a0b2981 */ /* 0x000ee8000c1e1900 */
[----:B------:R-:W2:Y:S04]  /*0ef0*/  LDG.E R2, desc[UR6][R8.64+0x4] ;  /* 0x0000040608027981 */ /* 0x000ea8000c1e1900 */
[----:B------:R-:W3:Y:S01]  /*0f00*/  @P2 LDG.E R12, desc[UR6][R8.64+0x8] ;  /* 0x00000806080c2981 */ /* 0x000ee2000c1e1900 */
[----:B--2---:R-:W-:-:S04]  /*0f10*/  IMAD R18, R15, R2, R18 ;  /* 0x000000020f127224 */ /* 0x004fc800078e0212 */
[----:B---3--:R-:W-:-:S07]  /*0f20*/  @P2 IMAD R18, R11, R12, R18 ;  /* 0x0000000c0b122224 */ /* 0x008fce00078e0212 */
.L_x_11:
[----:B------:R-:W-:Y:S05]  /*0f30*/  BRA.U UP1, `(.L_x_14) ;  /* 0xfffffff101a47547 */ /* 0x000fea000b83ffff */
.L_x_8:
[----:B------:R-:W0:Y:S01]  /*0f40*/  LDC.64 R4, c[0x0][0x390] ;  /* 0x0000e400ff047b82 */ /* 0x000e220000000a00 */
[----:B------:R-:W1:Y:S02]  /*0f50*/  LDCU UR4, c[0x0][0x3ac] ;  /* 0x00007580ff0477ac */ /* 0x000e640008000800 */
[----:B-1----:R-:W-:-:S04]  /*0f60*/  IMAD R3, R3, UR4, R0 ;  /* 0x0000000403037c24 */ /* 0x002fc8000f8e0200 */
[----:B0-----:R-:W-:-:S05]  /*0f70*/  IMAD.WIDE.U32 R2, R3, 0x4, R4 ;  /* 0x0000000403027825 */ /* 0x001fca00078e0004 */
[----:B------:R-:W-:Y:S01]  /*0f80*/  STG.E desc[UR6][R2.64], R18 ;  /* 0x0000001202007986 */ /* 0x000fe2000c101906 */
[----:B------:R-:W-:Y:S05]  /*0f90*/  EXIT ;  /* 0x000000000000794d */ /* 0x000fea0003800000 */
.L_x_15:
        /* <DEDUP_REMOVED lines=14> */
.L_x_17:


//--------------------- .nv.shared._Z18d_optimized_conv2DPiS_S_iiiiii --------------------------
	.section	.nv.shared._Z18d_optimized_conv2DPiS_S_iiiiii,"aw",@nobits
	.sectionflags	@""
	.align	4
.nv.shared._Z18d_optimized_conv2DPiS_S_iiiiii:
	.zero		9216


//--------------------- .nv.shared.reserved.0     --------------------------
	.section	.nv.shared.reserved.0,"aw",@nobits
	.weak		__nv_reservedSMEM_offset_0_alias
	.size		__nv_reservedSMEM_offset_0_alias, 0, 64
	.other		__nv_reservedSMEM_offset_0_alias,@"STO_CUDA_RESERVED_SHARED STV_DEFAULT"
__nv_reservedSMEM_offset_0_alias:
	.zero		0
	.zero		64


//--------------------- .nv.constant0._Z18d_optimized_conv2DPiS_S_iiiiii --------------------------
	.section	.nv.constant0._Z18d_optimized_conv2DPiS_S_iiiiii,"a",@progbits
	.sectionflags	@""
	.align	4
.nv.constant0._Z18d_optimized_conv2DPiS_S_iiiiii:
	.zero		944


//--------------------- .nv.constant0._Z8d_conv2DPiS_S_iiiiii --------------------------
	.section	.nv.constant0._Z8d_conv2DPiS_S_iiiiii,"a",@progbits
	.sectionflags	@""
	.align	4
.nv.constant0._Z8d_conv2DPiS_S_iiiiii:
	.zero		944


//--------------------- SYMBOLS --------------------------

	.type		.nv.reservedSmem.offset0,@object
	.size		.nv.reservedSmem.offset0,0x4
	.type		.nv.reservedSmem.cap,@object
	.size		.nv.reservedSmem.cap,0x4
